// auto-generated by cutlass_sweep.gemm — config: {"arch": "sm_100", "cluster_m": 8, "cluster_n": 1, "dtype": "e4m3", "dtype_b": "e4m3", "layout": "nt", "stages": 0, "tile_k": 128, "tile_m": 64, "tile_n": 64}
#include "cutlass/cutlass.h"
#include "cutlass/gemm/collective/collective_builder.hpp"
#include "cutlass/gemm/device/gemm_universal_adapter.h"
#include "cutlass/gemm/kernel/gemm_universal.hpp"
#include "cutlass/epilogue/collective/collective_builder.hpp"

using ElemA = cutlass::float_e4m3_t;
using ElemB = cutlass::float_e4m3_t;
using ElemCD = cutlass::float_e4m3_t;
using Acc  = float;
using TileShape    = cute::Shape<cute::_64, cute::_64, cute::_128>;
using ClusterShape = cute::Shape<cute::_8, cute::_1, cute::_1>;

using CollectiveEpilogue = typename cutlass::epilogue::collective::CollectiveBuilder<
    cutlass::arch::Sm100, cutlass::arch::OpClassTensorOp,
    TileShape, ClusterShape,
    cutlass::epilogue::collective::EpilogueTileAuto,
    Acc, Acc,
    ElemCD, cutlass::layout::RowMajor, 128 / cutlass::sizeof_bits<ElemCD>::value,
    ElemCD, cutlass::layout::RowMajor, 128 / cutlass::sizeof_bits<ElemCD>::value,
    cutlass::epilogue::collective::EpilogueScheduleAuto
  >::CollectiveOp;

using CollectiveMainloop = typename cutlass::gemm::collective::CollectiveBuilder<
    cutlass::arch::Sm100, cutlass::arch::OpClassTensorOp,
    ElemA, cutlass::layout::RowMajor, 128 / cutlass::sizeof_bits<ElemA>::value,
    ElemB, cutlass::layout::ColumnMajor, 128 / cutlass::sizeof_bits<ElemB>::value,
    Acc,
    TileShape, ClusterShape,
    cutlass::gemm::collective::StageCountAutoCarveout<static_cast<int>(sizeof(typename CollectiveEpilogue::SharedStorage))>,
    cutlass::gemm::collective::KernelScheduleAuto
  >::CollectiveOp;

using GemmKernel = cutlass::gemm::kernel::GemmUniversal<
    cute::Shape<int,int,int,int>,
    CollectiveMainloop,
    CollectiveEpilogue
>;
using Gemm = cutlass::gemm::device::GemmUniversalAdapter<GemmKernel>;

// Force the device kernel symbol into the cubin without needing a host main.
auto* _anchor = &cutlass::device_kernel<GemmKernel>;


// ===== COMPILED SASS (sm_100a) =====

	.target	sm_100a

	.elftype	@"ET_EXEC"


//--------------------- .note.nv.tkinfo           --------------------------
	.section	.note.nv.tkinfo,"",@"SHT_NOTE"
	.sectionflags	@"SHF_NOTE_NV_TKINFO"
	.tkinfo
        /*0018*/ 	.word	0x00000002
        /*0030*/ 	.string	""
        /*0030*/ 	.string	"ptxas"
        /*0030*/ 	.string	"Cuda compilation tools, release 13.0, V13.0.88"
        /*0030*/ 	.string	"Build cuda_13.0.r13.0/compiler.36424714_0"
        /*0030*/ 	.string	"-arch sm_100a -m 64 "



//--------------------- .note.nv.cuinfo           --------------------------
	.section	.note.nv.cuinfo,"",@"SHT_NOTE"
	.sectionflags	@"SHF_NOTE_NV_CUINFO"
        /*0018*/ 	.short	0x0002
        /*001a*/ 	.short	0x0064
        /*001c*/ 	.short	0x0082
	.zero		2


//--------------------- .nv.info                  --------------------------
	.section	.nv.info,"",@"SHT_CUDA_INFO"
	.align	4


	//----- nvinfo : EIATTR_REGCOUNT
	.align		4
        /*0000*/ 	.byte	0x04, 0x2f
        /*0002*/ 	.short	(.L_19 - .L_18)
	.align		4
.L_18:
        /*0004*/ 	.word	index@(_ZN7cutlass13device_kernelINS_4gemm6kernel13GemmUniversalIN4cute5tupleIJiiiiEEENS1_10collective13CollectiveMmaINS1_35MainloopSm100TmaUmmaWarpSpecializedILi13ELi2ELi4ENS5_IJNS4_1CILi8EEENSA_ILi1EEESC_EEEEENS5_IJNSA_ILi64EEESF_NSA_ILi128EEEEEENS_12float_e4m3_tENS5_IJlSC_lEEESI_SJ_NS4_8TiledMMAINS4_8MMA_AtomIJNS4_10MMA_TraitsINS4_19SM100_MMA_F8F6F4_SSEJSI_SI_fSF_SF_NS4_17integral_constantINS4_4UMMA5MajorELSQ_0EEESR_NSO_INSP_7ScaleInELSS_0EEEST_EEEEEENS4_6LayoutINS5_IJSC_SC_SC_EEENS5_IJNSA_ILi0EEESY_SY_EEEEENS5_IJNS4_10UnderscoreES11_S11_EEEEENS4_13SM90_TMA_LOADENS4_14ComposedLayoutINS4_7SwizzleILi3ELi4ELi3EEENS4_18smem_ptr_flag_bitsILi8EEENSW_INS5_IJSB_SG_EEENS5_IJSG_SC_EEEEEEEvNS4_8identityENS4_23SM90_TMA_LOAD_MULTICASTES1D_vS1E_EENS_8epilogue10collective18CollectiveEpilogueINS1H_23Sm100TmaWarpSpecializedILi1ELi1ELi32ELb0ELb0EEEJSH_NS5_IJNSW_ISF_SC_EES1M_EEESI_SJ_SI_SJ_NS1H_6fusion15FusionCallbacksIS1L_NS1O_17LinearCombinationISI_fSI_fLNS_15FloatRoundStyleE2EEESH_S1N_JEEENS4_5SM1004TMEM4LOAD26SM100_TMEM_LOAD_16dp32b32xES14_NS15_INS16_ILi2ELi4ELi3EEES19_NSW_INS5_IJSB_SF_EEENS5_IJSF_SC_EEEEEEENS4_39AutoVectorizingCopyWithAssumedAlignmentILi128EEENS4_14SM90_TMA_STOREES22_S24_S24_EEEvvEEEEvNT_6ParamsE)
        /*0008*/ 	.word	0x00000059


	//----- nvinfo : EIATTR_FRAME_SIZE
	.align		4
.L_19:
        /*000c*/ 	.byte	0x04, 0x11
        /*000e*/ 	.short	(.L_21 - .L_20)
	.align		4
.L_20:
        /*0010*/ 	.word	index@($__internal_2_$__cuda_sm10x_tcgen05_guardrail_trap_unallocated_columns_being_dealloced)
        /*0014*/ 	.word	0x00000000


	//----- nvinfo : EIATTR_FRAME_SIZE
	.align		4
.L_21:
        /*0018*/ 	.byte	0x04, 0x11
        /*001a*/ 	.short	(.L_23 - .L_22)
	.align		4
.L_22:
        /*001c*/ 	.word	index@($__internal_1_$__cuda_sm10x_tcgen05_guardrail_trap_phase_invalid_during_alloc)
        /*0020*/ 	.word	0x00000000


	//----- nvinfo : EIATTR_FRAME_SIZE
	.align		4
.L_23:
        /*0024*/ 	.byte	0x04, 0x11
        /*0026*/ 	.short	(.L_25 - .L_24)
	.align		4
.L_24:
        /*0028*/ 	.word	index@($__internal_0_$__cuda_sm10x_tcgen05_guardrail_trap_col_being_dealloced_not_returned_by_alloc)
        /*002c*/ 	.word	0x00000000


	//----- nvinfo : EIATTR_FRAME_SIZE
	.align		4
.L_25:
        /*0030*/ 	.byte	0x04, 0x11
        /*0032*/ 	.short	(.L_27 - .L_26)
	.align		4
.L_26:
        /*0034*/ 	.word	index@(_ZN7cutlass13device_kernelINS_4gemm6kernel13GemmUniversalIN4cute5tupleIJiiiiEEENS1_10collective13CollectiveMmaINS1_35MainloopSm100TmaUmmaWarpSpecializedILi13ELi2ELi4ENS5_IJNS4_1CILi8EEENSA_ILi1EEESC_EEEEENS5_IJNSA_ILi64EEESF_NSA_ILi128EEEEEENS_12float_e4m3_tENS5_IJlSC_lEEESI_SJ_NS4_8TiledMMAINS4_8MMA_AtomIJNS4_10MMA_TraitsINS4_19SM100_MMA_F8F6F4_SSEJSI_SI_fSF_SF_NS4_17integral_constantINS4_4UMMA5MajorELSQ_0EEESR_NSO_INSP_7ScaleInELSS_0EEEST_EEEEEENS4_6LayoutINS5_IJSC_SC_SC_EEENS5_IJNSA_ILi0EEESY_SY_EEEEENS5_IJNS4_10UnderscoreES11_S11_EEEEENS4_13SM90_TMA_LOADENS4_14ComposedLayoutINS4_7SwizzleILi3ELi4ELi3EEENS4_18smem_ptr_flag_bitsILi8EEENSW_INS5_IJSB_SG_EEENS5_IJSG_SC_EEEEEEEvNS4_8identityENS4_23SM90_TMA_LOAD_MULTICASTES1D_vS1E_EENS_8epilogue10collective18CollectiveEpilogueINS1H_23Sm100TmaWarpSpecializedILi1ELi1ELi32ELb0ELb0EEEJSH_NS5_IJNSW_ISF_SC_EES1M_EEESI_SJ_SI_SJ_NS1H_6fusion15FusionCallbacksIS1L_NS1O_17LinearCombinationISI_fSI_fLNS_15FloatRoundStyleE2EEESH_S1N_JEEENS4_5SM1004TMEM4LOAD26SM100_TMEM_LOAD_16dp32b32xES14_NS15_INS16_ILi2ELi4ELi3EEES19_NSW_INS5_IJSB_SF_EEENS5_IJSF_SC_EEEEEEENS4_39AutoVectorizingCopyWithAssumedAlignmentILi128EEENS4_14SM90_TMA_STOREES22_S24_S24_EEEvvEEEEvNT_6ParamsE)
        /*0038*/ 	.word	0x00000000


	//----- nvinfo : EIATTR_MIN_STACK_SIZE
	.align		4
.L_27:
        /*003c*/ 	.byte	0x04, 0x12
        /*003e*/ 	.short	(.L_29 - .L_28)
	.align		4
.L_28:
        /*0040*/ 	.word	index@(_ZN7cutlass13device_kernelINS_4gemm6kernel13GemmUniversalIN4cute5tupleIJiiiiEEENS1_10collective13CollectiveMmaINS1_35MainloopSm100TmaUmmaWarpSpecializedILi13ELi2ELi4ENS5_IJNS4_1CILi8EEENSA_ILi1EEESC_EEEEENS5_IJNSA_ILi64EEESF_NSA_ILi128EEEEEENS_12float_e4m3_tENS5_IJlSC_lEEESI_SJ_NS4_8TiledMMAINS4_8MMA_AtomIJNS4_10MMA_TraitsINS4_19SM100_MMA_F8F6F4_SSEJSI_SI_fSF_SF_NS4_17integral_constantINS4_4UMMA5MajorELSQ_0EEESR_NSO_INSP_7ScaleInELSS_0EEEST_EEEEEENS4_6LayoutINS5_IJSC_SC_SC_EEENS5_IJNSA_ILi0EEESY_SY_EEEEENS5_IJNS4_10UnderscoreES11_S11_EEEEENS4_13SM90_TMA_LOADENS4_14ComposedLayoutINS4_7SwizzleILi3ELi4ELi3EEENS4_18smem_ptr_flag_bitsILi8EEENSW_INS5_IJSB_SG_EEENS5_IJSG_SC_EEEEEEEvNS4_8identityENS4_23SM90_TMA_LOAD_MULTICASTES1D_vS1E_EENS_8epilogue10collective18CollectiveEpilogueINS1H_23Sm100TmaWarpSpecializedILi1ELi1ELi32ELb0ELb0EEEJSH_NS5_IJNSW_ISF_SC_EES1M_EEESI_SJ_SI_SJ_NS1H_6fusion15FusionCallbacksIS1L_NS1O_17LinearCombinationISI_fSI_fLNS_15FloatRoundStyleE2EEESH_S1N_JEEENS4_5SM1004TMEM4LOAD26SM100_TMEM_LOAD_16dp32b32xES14_NS15_INS16_ILi2ELi4ELi3EEES19_NSW_INS5_IJSB_SF_EEENS5_IJSF_SC_EEEEEEENS4_39AutoVectorizingCopyWithAssumedAlignmentILi128EEENS4_14SM90_TMA_STOREES22_S24_S24_EEEvvEEEEvNT_6ParamsE)
        /*0044*/ 	.word	0x00000000
.L_29:


//--------------------- .nv.compat                --------------------------
	.section	.nv.compat,"",@"SHT_CUDA_COMPAT_INFO"
	.align	4
        /*0000*/ 	.byte	0x02, 0x09, 0x01, 0x00, 0x02, 0x02, 0x02, 0x00, 0x02, 0x05, 0x05, 0x00, 0x03, 0x07, 0x01, 0x01
        /*0010*/ 	.byte	0x02, 0x03, 0x01, 0x00, 0x02, 0x06, 0x01, 0x00, 0x04, 0x0b, 0x08, 0x00, 0x09, 0x00, 0x00, 0x00
        /*0020*/ 	.byte	0x00, 0x00, 0x00, 0x00


//--------------------- .nv.info._ZN7cutlass13device_kernelINS_4gemm6kernel13GemmUniversalIN4cute5tupleIJiiiiEEENS1_10collective13CollectiveMmaINS1_35MainloopSm100TmaUmmaWarpSpecializedILi13ELi2ELi4ENS5_IJNS4_1CILi8EEENSA_ILi1EEESC_EEEEENS5_IJNSA_ILi64EEESF_NSA_ILi128EEEEEENS_12float_e4m3_tENS5_IJlSC_lEEESI_SJ_NS4_8TiledMMAINS4_8MMA_AtomIJNS4_10MMA_TraitsINS4_19SM100_MMA_F8F6F4_SSEJSI_SI_fSF_SF_NS4_17integral_constantINS4_4UMMA5MajorELSQ_0EEESR_NSO_INSP_7ScaleInELSS_0EEEST_EEEEEENS4_6LayoutINS5_IJSC_SC_SC_EEENS5_IJNSA_ILi0EEESY_SY_EEEEENS5_IJNS4_10UnderscoreES11_S11_EEEEENS4_13SM90_TMA_LOADENS4_14ComposedLayoutINS4_7SwizzleILi3ELi4ELi3EEENS4_18smem_ptr_flag_bitsILi8EEENSW_INS5_IJSB_SG_EEENS5_IJSG_SC_EEEEEEEvNS4_8identityENS4_23SM90_TMA_LOAD_MULTICASTES1D_vS1E_EENS_8epilogue10collective18CollectiveEpilogueINS1H_23Sm100TmaWarpSpecializedILi1ELi1ELi32ELb0ELb0EEEJSH_NS5_IJNSW_ISF_SC_EES1M_EEESI_SJ_SI_SJ_NS1H_6fusion15FusionCallbacksIS1L_NS1O_17LinearCombinationISI_fSI_fLNS_15FloatRoundStyleE2EEESH_S1N_JEEENS4_5SM1004TMEM4LOAD26SM100_TMEM_LOAD_16dp32b32xES14_NS15_INS16_ILi2ELi4ELi3EEES19_NSW_INS5_IJSB_SF_EEENS5_IJSF_SC_EEEEEEENS4_39AutoVectorizingCopyWithAssumedAlignmentILi128EEENS4_14SM90_TMA_STOREES22_S24_S24_EEEvvEEEEvNT_6ParamsE --------------------------
	.section	.nv.info._ZN7cutlass13device_kernelINS_4gemm6kernel13GemmUniversalIN4cute5tupleIJiiiiEEENS1_10collective13CollectiveMmaINS1_35MainloopSm100TmaUmmaWarpSpecializedILi13ELi2ELi4ENS5_IJNS4_1CILi8EEENSA_ILi1EEESC_EEEEENS5_IJNSA_ILi64EEESF_NSA_ILi128EEEEEENS_12float_e4m3_tENS5_IJlSC_lEEESI_SJ_NS4_8TiledMMAINS4_8MMA_AtomIJNS4_10MMA_TraitsINS4_19SM100_MMA_F8F6F4_SSEJSI_SI_fSF_SF_NS4_17integral_constantINS4_4UMMA5MajorELSQ_0EEESR_NSO_INSP_7ScaleInELSS_0EEEST_EEEEEENS4_6LayoutINS5_IJSC_SC_SC_EEENS5_IJNSA_ILi0EEESY_SY_EEEEENS5_IJNS4_10UnderscoreES11_S11_EEEEENS4_13SM90_TMA_LOADENS4_14ComposedLayoutINS4_7SwizzleILi3ELi4ELi3EEENS4_18smem_ptr_flag_bitsILi8EEENSW_INS5_IJSB_SG_EEENS5_IJSG_SC_EEEEEEEvNS4_8identityENS4_23SM90_TMA_LOAD_MULTICASTES1D_vS1E_EENS_8epilogue10collective18CollectiveEpilogueINS1H_23Sm100TmaWarpSpecializedILi1ELi1ELi32ELb0ELb0EEEJSH_NS5_IJNSW_ISF_SC_EES1M_EEESI_SJ_SI_SJ_NS1H_6fusion15FusionCallbacksIS1L_NS1O_17LinearCombinationISI_fSI_fLNS_15FloatRoundStyleE2EEESH_S1N_JEEENS4_5SM1004TMEM4LOAD26SM100_TMEM_LOAD_16dp32b32xES14_NS15_INS16_ILi2ELi4ELi3EEES19_NSW_INS5_IJSB_SF_EEENS5_IJSF_SC_EEEEEEENS4_39AutoVectorizingCopyWithAssumedAlignmentILi128EEENS4_14SM90_TMA_STOREES22_S24_S24_EEEvvEEEEvNT_6ParamsE,"",@"SHT_CUDA_INFO"
	.sectionflags	@""
	.align	4


	//----- nvinfo : EIATTR_CUDA_API_VERSION
	.align		4
        /*0000*/ 	.byte	0x04, 0x37
        /*0002*/ 	.short	(.L_31 - .L_30)
.L_30:
        /*0004*/ 	.word	0x00000082


	//----- nvinfo : EIATTR_KPARAM_INFO
	.align		4
.L_31:
        /*0008*/ 	.byte	0x04, 0x17
        /*000a*/ 	.short	(.L_33 - .L_32)
.L_32:
        /*000c*/ 	.word	0x00000000
        /*0010*/ 	.short	0x0000
        /*0012*/ 	.short	0x0000
        /*0014*/ 	.byte	0x00, 0xf0, 0x01, 0x20


	//----- nvinfo : EIATTR_AT_ENTRY_FRAGMENTS
	.align		4
.L_33:
        /*0018*/ 	.byte	0x04, 0x4f
        /*001a*/ 	.short	(.L_35 - .L_34)


	//   ....[0]....
.L_34:
        /*001c*/ 	.word	0x00000006


	//----- nvinfo : EIATTR_RESERVED_SMEM_USED
	.align		4
.L_35:
        /*0020*/ 	.byte	0x01, 0x41
	.zero		2


	//----- nvinfo : EIATTR_SPARSE_MMA_MASK
	.align		4
        /*0024*/ 	.byte	0x03, 0x50
        /*0026*/ 	.short	0x0000


	//----- nvinfo : EIATTR_TCGEN05_1CTA_USED
	.align		4
        /*0028*/ 	.byte	0x01, 0x51
	.zero		2


	//----- nvinfo : EIATTR_MAXREG_COUNT
	.align		4
        /*002c*/ 	.byte	0x03, 0x1b
        /*002e*/ 	.short	0x00ff


	//----- nvinfo : EIATTR_NUM_BARRIERS
	.align		4
        /*0030*/ 	.byte	0x02, 0x4c
        /*0032*/ 	.byte	0x07
	.zero		1


	//----- nvinfo : EIATTR_EXTERNS
	.align		4
        /*0034*/ 	.byte	0x04, 0x0f
        /*0036*/ 	.short	(.L_37 - .L_36)


	//   ....[0]....
	.align		4
.L_36:
        /*0038*/ 	.word	index@(__assertfail)


	//----- nvinfo : EIATTR_MERCURY_ISA_VERSION
	.align		4
.L_37:
        /*003c*/ 	.byte	0x03, 0x5f
        /*003e*/ 	.short	0x0101


	//----- nvinfo : EIATTR_INT_WARP_WIDE_INSTR_OFFSETS
	.align		4
        /*0040*/ 	.byte	0x04, 0x31
        /*0042*/ 	.short	(.L_39 - .L_38)


	//   ....[0]....
.L_38:
        /*0044*/ 	.word	0x000043a0


	//   ....[1]....
        /*0048*/ 	.word	0x000043d0


	//   ....[2]....
        /*004c*/ 	.word	0x000043f0


	//   ....[3]....
        /*0050*/ 	.word	0x00004fd0


	//   ....[4]....
        /*0054*/ 	.word	0x00005080


	//----- nvinfo : EIATTR_COOP_GROUP_MASK_REGIDS
	.align		4
.L_39:
        /*0058*/ 	.byte	0x04, 0x29
        /*005a*/ 	.short	(.L_41 - .L_40)


	//   ....[0]....
.L_40:
        /*005c*/ 	.word	0xffffffff


	//   ....[1]....
        /*0060*/ 	.word	0xffffffff


	//   ....[2]....
        /*0064*/ 	.word	0xffffffff


	//   ....[3]....
        /*0068*/ 	.word	0xffffffff


	//   ....[4]....
        /*006c*/ 	.word	0xffffffff


	//   ....[5]....
        /*0070*/ 	.word	0xffffffff


	//   ....[6]....
        /*0074*/ 	.word	0xffffffff


	//   ....[7]....
        /*0078*/ 	.word	0xffffffff


	//   ....[8]....
        /*007c*/ 	.word	0xffffffff


	//   ....[9]....
        /*0080*/ 	.word	0xffffffff


	//   ....[10]....
        /*0084*/ 	.word	0xffffffff


	//   ....[11]....
        /*0088*/ 	.word	0xffffffff


	//   ....[12]....
        /*008c*/ 	.word	0xffffffff


	//   ....[13]....
        /*0090*/ 	.word	0xffffffff


	//----- nvinfo : EIATTR_COOP_GROUP_INSTR_OFFSETS
	.align		4
.L_41:
        /*0094*/ 	.byte	0x04, 0x28
        /*0096*/ 	.short	(.L_43 - .L_42)


	//   ....[0]....
.L_42:
        /*0098*/ 	.word	0x00000080


	//   ....[1]....
        /*009c*/ 	.word	0x000004e0


	//   ....[2]....
        /*00a0*/ 	.word	0x000007c0


	//   ....[3]....
        /*00a4*/ 	.word	0x00000900


	//   ....[4]....
        /*00a8*/ 	.word	0x00000a00


	//   ....[5]....
        /*00ac*/ 	.word	0x00000b70


	//   ....[6]....
        /*00b0*/ 	.word	0x00000d10


	//   ....[7]....
        /*00b4*/ 	.word	0x00000ed0


	//   ....[8]....
        /*00b8*/ 	.word	0x000021e0


	//   ....[9]....
        /*00bc*/ 	.word	0x00003590


	//   ....[10]....
        /*00c0*/ 	.word	0x000037a0


	//   ....[11]....
        /*00c4*/ 	.word	0x000037d0


	//   ....[12]....
        /*00c8*/ 	.word	0x00004280


	//   ....[13]....
        /*00cc*/ 	.word	0x000044b0


	//----- nvinfo : EIATTR_VRC_CTA_INIT_COUNT
	.align		4
.L_43:
        /*00d0*/ 	.byte	0x02, 0x4a
        /*00d2*/ 	.byte	0x80
	.zero		1


	//----- nvinfo : EIATTR_SYSCALL_OFFSETS
	.align		4
        /*00d4*/ 	.byte	0x04, 0x46
        /*00d6*/ 	.short	(.L_45 - .L_44)


	//   ....[0]....
.L_44:
        /*00d8*/ 	.word	0x00005bf0


	//   ....[1]....
        /*00dc*/ 	.word	0x00005d30


	//   ....[2]....
        /*00e0*/ 	.word	0x000064b0


	//----- nvinfo : EIATTR_MBARRIER_INSTR_OFFSETS
	.align		4
.L_45:
        /*00e4*/ 	.byte	0x04, 0x39
        /*00e6*/ 	.short	(.L_47 - .L_46)


	//   ....[0]....
.L_46:
        /*00e8*/ 	.word	0x00000600
        /*00ec*/ 	.word	0x000000ff
        /*00f0*/ 	.word	0x00000000
        /*00f4*/ 	.short	0x0100
        /*00f6*/ 	.byte	0x04
	.zero		1


	//   ....[1]....
        /*00f8*/ 	.word	0x00000610
        /*00fc*/ 	.word	0x000000ff
        /*0100*/ 	.word	0x00000068
        /*0104*/ 	.short	0x0100
        /*0106*/ 	.byte	0x04
	.zero		1


	//   ....[2]....
        /*0108*/ 	.word	0x00000620
        /*010c*/ 	.word	0x000000ff
        /*0110*/ 	.word	0x00000008
        /*0114*/ 	.short	0x0100
        /*0116*/ 	.byte	0x04
	.zero		1


	//   ....[3]....
        /*0118*/ 	.word	0x00000630
        /*011c*/ 	.word	0x000000ff
        /*0120*/ 	.word	0x00000070
        /*0124*/ 	.short	0x0100
        /*0126*/ 	.byte	0x04
	.zero		1


	//   ....[4]....
        /*0128*/ 	.word	0x00000640
        /*012c*/ 	.word	0x000000ff
        /*0130*/ 	.word	0x00000010
        /*0134*/ 	.short	0x0100
        /*0136*/ 	.byte	0x04
	.zero		1


	//   ....[5]....
        /*0138*/ 	.word	0x00000650
        /*013c*/ 	.word	0x000000ff
        /*0140*/ 	.word	0x00000078
        /*0144*/ 	.short	0x0100
        /*0146*/ 	.byte	0x04
	.zero		1


	//   ....[6]....
        /*0148*/ 	.word	0x00000660
        /*014c*/ 	.word	0x000000ff
        /*0150*/ 	.word	0x00000018
        /*0154*/ 	.short	0x0100
        /*0156*/ 	.byte	0x04
	.zero		1


	//   ....[7]....
        /*0158*/ 	.word	0x00000670
        /*015c*/ 	.word	0x000000ff
        /*0160*/ 	.word	0x00000080
        /*0164*/ 	.short	0x0100
        /*0166*/ 	.byte	0x04
	.zero		1


	//   ....[8]....
        /*0168*/ 	.word	0x00000680
        /*016c*/ 	.word	0x000000ff
        /*0170*/ 	.word	0x00000020
        /*0174*/ 	.short	0x0100
        /*0176*/ 	.byte	0x04
	.zero		1


	//   ....[9]....
        /*0178*/ 	.word	0x00000690
        /*017c*/ 	.word	0x000000ff
        /*0180*/ 	.word	0x00000088
        /*0184*/ 	.short	0x0100
        /*0186*/ 	.byte	0x04
	.zero		1


	//   ....[10]....
        /*0188*/ 	.word	0x000006a0
        /*018c*/ 	.word	0x000000ff
        /*0190*/ 	.word	0x00000028
        /*0194*/ 	.short	0x0100
        /*0196*/ 	.byte	0x04
	.zero		1


	//   ....[11]....
        /*0198*/ 	.word	0x000006b0
        /*019c*/ 	.word	0x000000ff
        /*01a0*/ 	.word	0x00000090
        /*01a4*/ 	.short	0x0100
        /*01a6*/ 	.byte	0x04
	.zero		1


	//   ....[12]....
        /*01a8*/ 	.word	0x000006c0
        /*01ac*/ 	.word	0x000000ff
        /*01b0*/ 	.word	0x00000030
        /*01b4*/ 	.short	0x0100
        /*01b6*/ 	.byte	0x04
	.zero		1


	//   ....[13]....
        /*01b8*/ 	.word	0x000006d0
        /*01bc*/ 	.word	0x000000ff
        /*01c0*/ 	.word	0x00000098
        /*01c4*/ 	.short	0x0100
        /*01c6*/ 	.byte	0x04
	.zero		1


	//   ....[14]....
        /*01c8*/ 	.word	0x000006e0
        /*01cc*/ 	.word	0x000000ff
        /*01d0*/ 	.word	0x00000038
        /*01d4*/ 	.short	0x0100
        /*01d6*/ 	.byte	0x04
	.zero		1


	//   ....[15]....
        /*01d8*/ 	.word	0x000006f0
        /*01dc*/ 	.word	0x000000ff
        /*01e0*/ 	.word	0x000000a0
        /*01e4*/ 	.short	0x0100
        /*01e6*/ 	.byte	0x04
	.zero		1


	//   ....[16]....
        /*01e8*/ 	.word	0x00000700
        /*01ec*/ 	.word	0x000000ff
        /*01f0*/ 	.word	0x00000040
        /*01f4*/ 	.short	0x0100
        /*01f6*/ 	.byte	0x04
	.zero		1


	//   ....[17]....
        /*01f8*/ 	.word	0x00000710
        /*01fc*/ 	.word	0x000000ff
        /*0200*/ 	.word	0x000000a8
        /*0204*/ 	.short	0x0100
        /*0206*/ 	.byte	0x04
	.zero		1


	//   ....[18]....
        /*0208*/ 	.word	0x00000720
        /*020c*/ 	.word	0x000000ff
        /*0210*/ 	.word	0x00000048
        /*0214*/ 	.short	0x0100
        /*0216*/ 	.byte	0x04
	.zero		1


	//   ....[19]....
        /*0218*/ 	.word	0x00000730
        /*021c*/ 	.word	0x000000ff
        /*0220*/ 	.word	0x000000b0
        /*0224*/ 	.short	0x0100
        /*0226*/ 	.byte	0x04
	.zero		1


	//   ....[20]....
        /*0228*/ 	.word	0x00000740
        /*022c*/ 	.word	0x000000ff
        /*0230*/ 	.word	0x00000050
        /*0234*/ 	.short	0x0100
        /*0236*/ 	.byte	0x04
	.zero		1


	//   ....[21]....
        /*0238*/ 	.word	0x00000750
        /*023c*/ 	.word	0x000000ff
        /*0240*/ 	.word	0x000000b8
        /*0244*/ 	.short	0x0100
        /*0246*/ 	.byte	0x04
	.zero		1


	//   ....[22]....
        /*0248*/ 	.word	0x00000760
        /*024c*/ 	.word	0x000000ff
        /*0250*/ 	.word	0x00000058
        /*0254*/ 	.short	0x0100
        /*0256*/ 	.byte	0x04
	.zero		1


	//   ....[23]....
        /*0258*/ 	.word	0x00000770
        /*025c*/ 	.word	0x000000ff
        /*0260*/ 	.word	0x000000c0
        /*0264*/ 	.short	0x0100
        /*0266*/ 	.byte	0x04
	.zero		1


	//   ....[24]....
        /*0268*/ 	.word	0x00000780
        /*026c*/ 	.word	0x000000ff
        /*0270*/ 	.word	0x00000060
        /*0274*/ 	.short	0x0100
        /*0276*/ 	.byte	0x04
	.zero		1


	//   ....[25]....
        /*0278*/ 	.word	0x00000790
        /*027c*/ 	.word	0x000000ff
        /*0280*/ 	.word	0x000000c8
        /*0284*/ 	.short	0x0100
        /*0286*/ 	.byte	0x04
	.zero		1


	//   ....[26]....
        /*0288*/ 	.word	0x000008d0
        /*028c*/ 	.word	0x000000ff
        /*0290*/ 	.word	0x000000d0
        /*0294*/ 	.short	0x0100
        /*0296*/ 	.byte	0x04
	.zero		1


	//   ....[27]....
        /*0298*/ 	.word	0x000008e0
        /*029c*/ 	.word	0x000000ff
        /*02a0*/ 	.word	0x000000d8
        /*02a4*/ 	.short	0x0100
        /*02a6*/ 	.byte	0x04
	.zero		1


	//   ....[28]....
        /*02a8*/ 	.word	0x000009d0
        /*02ac*/ 	.word	0x000000ff
        /*02b0*/ 	.word	0x000000e0
        /*02b4*/ 	.short	0x0100
        /*02b6*/ 	.byte	0x06
	.zero		1


	//   ....[29]....
        /*02b8*/ 	.word	0x000009e0
        /*02bc*/ 	.word	0x000000ff
        /*02c0*/ 	.word	0x000000e8
        /*02c4*/ 	.short	0x0100
        /*02c6*/ 	.byte	0x06
	.zero		1


	//   ....[30]....
        /*02c8*/ 	.word	0x00000b20
        /*02cc*/ 	.word	0x000000ff
        /*02d0*/ 	.word	0x000000f0
        /*02d4*/ 	.short	0x0100
        /*02d6*/ 	.byte	0x06
	.zero		1


	//   ....[31]....
        /*02d8*/ 	.word	0x00000b30
        /*02dc*/ 	.word	0x000000ff
        /*02e0*/ 	.word	0x00000100
        /*02e4*/ 	.short	0x0100
        /*02e6*/ 	.byte	0x06
	.zero		1


	//   ....[32]....
        /*02e8*/ 	.word	0x00000b40
        /*02ec*/ 	.word	0x000000ff
        /*02f0*/ 	.word	0x000000f8
        /*02f4*/ 	.short	0x0100
        /*02f6*/ 	.byte	0x06
	.zero		1


	//   ....[33]....
        /*02f8*/ 	.word	0x00000b50
        /*02fc*/ 	.word	0x000000ff
        /*0300*/ 	.word	0x00000108
        /*0304*/ 	.short	0x0100
        /*0306*/ 	.byte	0x06
	.zero		1


	//   ....[34]....
        /*0308*/ 	.word	0x00000c80
        /*030c*/ 	.word	0x000000ff
        /*0310*/ 	.word	0x00000110
        /*0314*/ 	.short	0x0100
        /*0316*/ 	.byte	0x04
	.zero		1


	//   ....[35]....
        /*0318*/ 	.word	0x00000c90
        /*031c*/ 	.word	0x000000ff
        /*0320*/ 	.word	0x00000130
        /*0324*/ 	.short	0x0100
        /*0326*/ 	.byte	0x04
	.zero		1


	//   ....[36]....
        /*0328*/ 	.word	0x00000ca0
        /*032c*/ 	.word	0x000000ff
        /*0330*/ 	.word	0x00000118
        /*0334*/ 	.short	0x0100
        /*0336*/ 	.byte	0x04
	.zero		1


	//   ....[37]....
        /*0338*/ 	.word	0x00000cb0
        /*033c*/ 	.word	0x000000ff
        /*0340*/ 	.word	0x00000138
        /*0344*/ 	.short	0x0100
        /*0346*/ 	.byte	0x04
	.zero		1


	//   ....[38]....
        /*0348*/ 	.word	0x00000cc0
        /*034c*/ 	.word	0x000000ff
        /*0350*/ 	.word	0x00000120
        /*0354*/ 	.short	0x0100
        /*0356*/ 	.byte	0x04
	.zero		1


	//   ....[39]....
        /*0358*/ 	.word	0x00000cd0
        /*035c*/ 	.word	0x000000ff
        /*0360*/ 	.word	0x00000140
        /*0364*/ 	.short	0x0100
        /*0366*/ 	.byte	0x04
	.zero		1


	//   ....[40]....
        /*0368*/ 	.word	0x00000ce0
        /*036c*/ 	.word	0x000000ff
        /*0370*/ 	.word	0x00000128
        /*0374*/ 	.short	0x0100
        /*0376*/ 	.byte	0x04
	.zero		1


	//   ....[41]....
        /*0378*/ 	.word	0x00000cf0
        /*037c*/ 	.word	0x000000ff
        /*0380*/ 	.word	0x00000148
        /*0384*/ 	.short	0x0100
        /*0386*/ 	.byte	0x04
	.zero		1


	//   ....[42]....
        /*0388*/ 	.word	0x00000de0
        /*038c*/ 	.word	0x000000ff
        /*0390*/ 	.word	0x00000150
        /*0394*/ 	.short	0x0100
        /*0396*/ 	.byte	0x04
	.zero		1


	//   ....[43]....
        /*0398*/ 	.word	0x00000df0
        /*039c*/ 	.word	0x000000ff
        /*03a0*/ 	.word	0x00000160
        /*03a4*/ 	.short	0x0100
        /*03a6*/ 	.byte	0x04
	.zero		1


	//   ....[44]....
        /*03a8*/ 	.word	0x00000e00
        /*03ac*/ 	.word	0x000000ff
        /*03b0*/ 	.word	0x00000158
        /*03b4*/ 	.short	0x0100
        /*03b6*/ 	.byte	0x04
	.zero		1


	//   ....[45]....
        /*03b8*/ 	.word	0x00000e10
        /*03bc*/ 	.word	0x000000ff
        /*03c0*/ 	.word	0x00000168
        /*03c4*/ 	.short	0x0100
        /*03c6*/ 	.byte	0x04
	.zero		1


	//   ....[46]....
        /*03c8*/ 	.word	0x00001a60
        /*03cc*/ 	.word	0x00000000
        /*03d0*/ 	.word	0x00000160
        /*03d4*/ 	.short	0x010a
        /*03d6*/ 	.byte	0xff
	.zero		1


	//   ....[47]....
        /*03d8*/ 	.word	0x00001a90
        /*03dc*/ 	.word	0x00000000
        /*03e0*/ 	.word	0x00000150
        /*03e4*/ 	.short	0x0101
        /*03e6*/ 	.byte	0xff
	.zero		1


	//   ....[48]....
        /*03e8*/ 	.word	0x00001b60
        /*03ec*/ 	.word	0x000000ff
        /*03f0*/ 	.word	0x00000068
        /*03f4*/ 	.short	0x010a
        /*03f6*/ 	.byte	0x04
	.zero		1


	//   ....[49]....
        /*03f8*/ 	.word	0x00001be0
        /*03fc*/ 	.word	0x000000ff
        /*0400*/ 	.word	0x00000068
        /*0404*/ 	.short	0x010a
        /*0406*/ 	.byte	0x21
	.zero		1


	//   ....[50]....
        /*0408*/ 	.word	0x00001d70
        /*040c*/ 	.word	0x000000ff
        /*0410*/ 	.word	0x00000068
        /*0414*/ 	.short	0x010a
        /*0416*/ 	.byte	0x08
	.zero		1


	//   ....[51]....
        /*0418*/ 	.word	0x00001e90
        /*041c*/ 	.word	0x000000ff
        /*0420*/ 	.word	0x000000e8
        /*0424*/ 	.short	0x0101
        /*0426*/ 	.byte	0x06
	.zero		1


	//   ....[52]....
        /*0428*/ 	.word	0x00001eb0
        /*042c*/ 	.word	0x000000ff
        /*0430*/ 	.word	0x00000068
        /*0434*/ 	.short	0x010a
        /*0436*/ 	.byte	0x04
	.zero		1


	//   ....[53]....
        /*0438*/ 	.word	0x00001f30
        /*043c*/ 	.word	0x000000ff
        /*0440*/ 	.word	0x00000068
        /*0444*/ 	.short	0x010a
        /*0446*/ 	.byte	0x11
	.zero		1


	//   ....[54]....
        /*0448*/ 	.word	0x00002140
        /*044c*/ 	.word	0x000000ff
        /*0450*/ 	.word	0x00000068
        /*0454*/ 	.short	0x010a
        /*0456*/ 	.byte	0x07
	.zero		1


	//   ....[55]....
        /*0458*/ 	.word	0x00002210
        /*045c*/ 	.word	0x00000003
        /*0460*/ 	.word	0x000000f0
        /*0464*/ 	.short	0x010a
        /*0466*/ 	.byte	0xff
	.zero		1


	//   ....[56]....
        /*0468*/ 	.word	0x00002360
        /*046c*/ 	.word	0x00000000
        /*0470*/ 	.word	0x00000000
        /*0474*/ 	.short	0x0101
        /*0476*/ 	.byte	0xff
	.zero		1


	//   ....[57]....
        /*0478*/ 	.word	0x00002900
        /*047c*/ 	.word	0x000000ff
        /*0480*/ 	.word	0x00000000
        /*0484*/ 	.short	0x010a
        /*0486*/ 	.byte	0x04
	.zero		1


	//   ....[58]....
        /*0488*/ 	.word	0x00002990
        /*048c*/ 	.word	0x000000ff
        /*0490*/ 	.word	0x00000000
        /*0494*/ 	.short	0x010a
        /*0496*/ 	.byte	0x05
	.zero		1


	//   ....[59]....
        /*0498*/ 	.word	0x00002a20
        /*049c*/ 	.word	0x000000ff
        /*04a0*/ 	.word	0x00000000
        /*04a4*/ 	.short	0x010a
        /*04a6*/ 	.byte	0x05
	.zero		1


	//   ....[60]....
        /*04a8*/ 	.word	0x00002ab0
        /*04ac*/ 	.word	0x000000ff
        /*04b0*/ 	.word	0x00000000
        /*04b4*/ 	.short	0x010a
        /*04b6*/ 	.byte	0x05
	.zero		1


	//   ....[61]....
        /*04b8*/ 	.word	0x00002b40
        /*04bc*/ 	.word	0x000000ff
        /*04c0*/ 	.word	0x00000000
        /*04c4*/ 	.short	0x010a
        /*04c6*/ 	.byte	0x05
	.zero		1


	//   ....[62]....
        /*04c8*/ 	.word	0x00002bd0
        /*04cc*/ 	.word	0x000000ff
        /*04d0*/ 	.word	0x00000000
        /*04d4*/ 	.short	0x010a
        /*04d6*/ 	.byte	0x05
	.zero		1


	//   ....[63]....
        /*04d8*/ 	.word	0x00002c60
        /*04dc*/ 	.word	0x000000ff
        /*04e0*/ 	.word	0x00000000
        /*04e4*/ 	.short	0x010a
        /*04e6*/ 	.byte	0x05
	.zero		1


	//   ....[64]....
        /*04e8*/ 	.word	0x00002cf0
        /*04ec*/ 	.word	0x000000ff
        /*04f0*/ 	.word	0x00000000
        /*04f4*/ 	.short	0x010a
        /*04f6*/ 	.byte	0x05
	.zero		1


	//   ....[65]....
        /*04f8*/ 	.word	0x00002d80
        /*04fc*/ 	.word	0x000000ff
        /*0500*/ 	.word	0x00000000
        /*0504*/ 	.short	0x010a
        /*0506*/ 	.byte	0x05
	.zero		1


	//   ....[66]....
        /*0508*/ 	.word	0x00002e10
        /*050c*/ 	.word	0x000000ff
        /*0510*/ 	.word	0x00000000
        /*0514*/ 	.short	0x010a
        /*0516*/ 	.byte	0x05
	.zero		1


	//   ....[67]....
        /*0518*/ 	.word	0x00002ea0
        /*051c*/ 	.word	0x000000ff
        /*0520*/ 	.word	0x00000000
        /*0524*/ 	.short	0x010a
        /*0526*/ 	.byte	0x05
	.zero		1


	//   ....[68]....
        /*0528*/ 	.word	0x00002f30
        /*052c*/ 	.word	0x000000ff
        /*0530*/ 	.word	0x00000000
        /*0534*/ 	.short	0x010a
        /*0536*/ 	.byte	0x05
	.zero		1


	//   ....[69]....
        /*0538*/ 	.word	0x00002fd0
        /*053c*/ 	.word	0x00000000
        /*0540*/ 	.word	0x00000000
        /*0544*/ 	.short	0x010a
        /*0546*/ 	.byte	0xff
	.zero		1


	//   ....[70]....
        /*0548*/ 	.word	0x000030f0
        /*054c*/ 	.word	0x00000002
        /*0550*/ 	.word	0x00000150
        /*0554*/ 	.short	0x010a
        /*0556*/ 	.byte	0xff
	.zero		1


	//   ....[71]....
        /*0558*/ 	.word	0x00003160
        /*055c*/ 	.word	0x00000002
        /*0560*/ 	.word	0x00000000
        /*0564*/ 	.short	0x0101
        /*0566*/ 	.byte	0xff
	.zero		1


	//   ....[72]....
        /*0568*/ 	.word	0x00003180
        /*056c*/ 	.word	0x000000ff
        /*0570*/ 	.word	0x00000100
        /*0574*/ 	.short	0x010a
        /*0576*/ 	.byte	0x04
	.zero		1


	//   ....[73]....
        /*0578*/ 	.word	0x000032a0
        /*057c*/ 	.word	0x00000002
        /*0580*/ 	.word	0x000000f0
        /*0584*/ 	.short	0x010a
        /*0586*/ 	.byte	0xff
	.zero		1


	//   ....[74]....
        /*0588*/ 	.word	0x000033a0
        /*058c*/ 	.word	0x00000002
        /*0590*/ 	.word	0x00000000
        /*0594*/ 	.short	0x0101
        /*0596*/ 	.byte	0xff
	.zero		1


	//   ....[75]....
        /*0598*/ 	.word	0x00003430
        /*059c*/ 	.word	0x000000ff
        /*05a0*/ 	.word	0x00000100
        /*05a4*/ 	.short	0x0106
        /*05a6*/ 	.byte	0x04
	.zero		1


	//   ....[76]....
        /*05a8*/ 	.word	0x00003450
        /*05ac*/ 	.word	0x000000ff
        /*05b0*/ 	.word	0x00000100
        /*05b4*/ 	.short	0x010a
        /*05b6*/ 	.byte	0x04
	.zero		1


	//   ....[77]....
        /*05b8*/ 	.word	0x000034e0
        /*05bc*/ 	.word	0x000000ff
        /*05c0*/ 	.word	0x00000100
        /*05c4*/ 	.short	0x0106
        /*05c6*/ 	.byte	0x07
	.zero		1


	//   ....[78]....
        /*05c8*/ 	.word	0x00003520
        /*05cc*/ 	.word	0x00000000
        /*05d0*/ 	.word	0x00000100
        /*05d4*/ 	.short	0x010a
        /*05d6*/ 	.byte	0xff
	.zero		1


	//   ....[79]....
        /*05d8*/ 	.word	0x00003a70
        /*05dc*/ 	.word	0x00000000
        /*05e0*/ 	.word	0x000000f0
        /*05e4*/ 	.short	0x010a
        /*05e6*/ 	.byte	0xff
	.zero		1


	//   ....[80]....
        /*05e8*/ 	.word	0x00003b70
        /*05ec*/ 	.word	0x00000003
        /*05f0*/ 	.word	0x00000000
        /*05f4*/ 	.short	0x0101
        /*05f6*/ 	.byte	0xff
	.zero		1


	//   ....[81]....
        /*05f8*/ 	.word	0x00003b80
        /*05fc*/ 	.word	0x000000ff
        /*0600*/ 	.word	0x00000000
        /*0604*/ 	.short	0x010a
        /*0606*/ 	.byte	0x04
	.zero		1


	//   ....[82]....
        /*0608*/ 	.word	0x00003c00
        /*060c*/ 	.word	0x000000ff
        /*0610*/ 	.word	0x00000130
        /*0614*/ 	.short	0x010a
        /*0616*/ 	.byte	0x1f
	.zero		1


	//   ....[83]....
        /*0618*/ 	.word	0x00003ce0
        /*061c*/ 	.word	0x000000ff
        /*0620*/ 	.word	0x00000000
        /*0624*/ 	.short	0x010a
        /*0626*/ 	.byte	0x05
	.zero		1


	//   ....[84]....
        /*0628*/ 	.word	0x00003e20
        /*062c*/ 	.word	0x000000ff
        /*0630*/ 	.word	0x00000000
        /*0634*/ 	.short	0x010a
        /*0636*/ 	.byte	0x04
	.zero		1


	//   ....[85]....
        /*0638*/ 	.word	0x000040b0
        /*063c*/ 	.word	0x000000ff
        /*0640*/ 	.word	0x00000000
        /*0644*/ 	.short	0x010a
        /*0646*/ 	.byte	0x04
	.zero		1


	//   ....[86]....
        /*0648*/ 	.word	0x00004140
        /*064c*/ 	.word	0x000000ff
        /*0650*/ 	.word	0x00000000
        /*0654*/ 	.short	0x010a
        /*0656*/ 	.byte	0x05
	.zero		1


	//   ....[87]....
        /*0658*/ 	.word	0x000041d0
        /*065c*/ 	.word	0x000000ff
        /*0660*/ 	.word	0x00000000
        /*0664*/ 	.short	0x010a
        /*0666*/ 	.byte	0x05
	.zero		1


	//   ....[88]....
        /*0668*/ 	.word	0x00004260
        /*066c*/ 	.word	0x000000ff
        /*0670*/ 	.word	0x00000000
        /*0674*/ 	.short	0x010a
        /*0676*/ 	.byte	0x04
	.zero		1


	//   ....[89]....
        /*0678*/ 	.word	0x00004750
        /*067c*/ 	.word	0x00000003
        /*0680*/ 	.word	0x000000f0
        /*0684*/ 	.short	0x010a
        /*0686*/ 	.byte	0xff
	.zero		1


	//   ....[90]....
        /*0688*/ 	.word	0x000048c0
        /*068c*/ 	.word	0x00000000
        /*0690*/ 	.word	0x00000000
        /*0694*/ 	.short	0x0101
        /*0696*/ 	.byte	0xff
	.zero		1


	//   ....[91]....
        /*0698*/ 	.word	0x00004d80
        /*069c*/ 	.word	0x000000ff
        /*06a0*/ 	.word	0x000000e8
        /*06a4*/ 	.short	0x010a
        /*06a6*/ 	.byte	0x11
	.zero		1


	//   ....[92]....
        /*06a8*/ 	.word	0x00004f10
        /*06ac*/ 	.word	0x000000ff
        /*06b0*/ 	.word	0x000000d8
        /*06b4*/ 	.short	0x010a
        /*06b6*/ 	.byte	0x11
	.zero		1


	//   ....[93]....
        /*06b8*/ 	.word	0x00005120
        /*06bc*/ 	.word	0x000000ff
        /*06c0*/ 	.word	0x000000d0
        /*06c4*/ 	.short	0x010b
        /*06c6*/ 	.byte	0x11
	.zero		1


	//   ....[94]....
        /*06c8*/ 	.word	0x00005130
        /*06cc*/ 	.word	0x000000ff
        /*06d0*/ 	.word	0x00000000
        /*06d4*/ 	.short	0x0101
        /*06d6*/ 	.byte	0x34
	.zero		1


	//   ....[95]....
        /*06d8*/ 	.word	0x00005170
        /*06dc*/ 	.word	0x00000000
        /*06e0*/ 	.word	0x000000d8
        /*06e4*/ 	.short	0x010a
        /*06e6*/ 	.byte	0xff
	.zero		1


	//   ....[96]....
        /*06e8*/ 	.word	0x000054b0
        /*06ec*/ 	.word	0x00000003
        /*06f0*/ 	.word	0x000000f0
        /*06f4*/ 	.short	0x010a
        /*06f6*/ 	.byte	0xff
	.zero		1


	//   ....[97]....
        /*06f8*/ 	.word	0x00005630
        /*06fc*/ 	.word	0x00000000
        /*0700*/ 	.word	0x00000000
        /*0704*/ 	.short	0x0101
        /*0706*/ 	.byte	0xff
	.zero		1


	//   ....[98]....
        /*0708*/ 	.word	0x00006090
        /*070c*/ 	.word	0x000000ff
        /*0710*/ 	.word	0x000000d0
        /*0714*/ 	.short	0x010a
        /*0716*/ 	.byte	0x2c
	.zero		1


	//   ....[99]....
        /*0718*/ 	.word	0x000060a0
        /*071c*/ 	.word	0x00000016
        /*0720*/ 	.word	0x00000110
        /*0724*/ 	.short	0x010a
        /*0726*/ 	.byte	0xff
	.zero		1


	//   ....[100]....
        /*0728*/ 	.word	0x00006250
        /*072c*/ 	.word	0x000000ff
        /*0730*/ 	.word	0x000000d0
        /*0734*/ 	.short	0x010a
        /*0736*/ 	.byte	0x2c
	.zero		1


	//   ....[101]....
        /*0738*/ 	.word	0x00006330
        /*073c*/ 	.word	0x000000ff
        /*0740*/ 	.word	0x00000000
        /*0744*/ 	.short	0x0101
        /*0746*/ 	.byte	0x04
	.zero		1


	//   ....[102]....
        /*0748*/ 	.word	0x00006390
        /*074c*/ 	.word	0x00000016
        /*0750*/ 	.word	0x00000110
        /*0754*/ 	.short	0x010a
        /*0756*/ 	.byte	0xff
	.zero		1


	//   ....[103]....
        /*0758*/ 	.word	0x00006700
        /*075c*/ 	.word	0x000000ff
        /*0760*/ 	.word	0x00000000
        /*0764*/ 	.short	0x0101
        /*0766*/ 	.byte	0x04
	.zero		1


	//   ....[104]....
        /*0768*/ 	.word	0x00006fe0
        /*076c*/ 	.word	0x00000000
        /*0770*/ 	.word	0x00000160
        /*0774*/ 	.short	0x010a
        /*0776*/ 	.byte	0xff
	.zero		1


	//   ....[105]....
        /*0778*/ 	.word	0x00007040
        /*077c*/ 	.word	0x00000000
        /*0780*/ 	.word	0x00000068
        /*0784*/ 	.short	0x010a
        /*0786*/ 	.byte	0xff
	.zero		1


	//   ....[106]....
        /*0788*/ 	.word	0x000070a0
        /*078c*/ 	.word	0x00000000
        /*0790*/ 	.word	0x00000068
        /*0794*/ 	.short	0x010a
        /*0796*/ 	.byte	0xff
	.zero		1


	//   ....[107]....
        /*0798*/ 	.word	0x000070f0
        /*079c*/ 	.word	0x00000003
        /*07a0*/ 	.word	0x000000f0
        /*07a4*/ 	.short	0x010a
        /*07a6*/ 	.byte	0xff
	.zero		1


	//   ....[108]....
        /*07a8*/ 	.word	0x00007150
        /*07ac*/ 	.word	0x00000000
        /*07b0*/ 	.word	0x00000000
        /*07b4*/ 	.short	0x010a
        /*07b6*/ 	.byte	0xff
	.zero		1


	//   ....[109]....
        /*07b8*/ 	.word	0x000071b0
        /*07bc*/ 	.word	0x00000000
        /*07c0*/ 	.word	0x00000000
        /*07c4*/ 	.short	0x010a
        /*07c6*/ 	.byte	0xff
	.zero		1


	//   ....[110]....
        /*07c8*/ 	.word	0x00007210
        /*07cc*/ 	.word	0x00000000
        /*07d0*/ 	.word	0x00000000
        /*07d4*/ 	.short	0x010a
        /*07d6*/ 	.byte	0xff
	.zero		1


	//   ....[111]....
        /*07d8*/ 	.word	0x00007270
        /*07dc*/ 	.word	0x00000000
        /*07e0*/ 	.word	0x00000000
        /*07e4*/ 	.short	0x010a
        /*07e6*/ 	.byte	0xff
	.zero		1


	//   ....[112]....
        /*07e8*/ 	.word	0x000072d0
        /*07ec*/ 	.word	0x00000000
        /*07f0*/ 	.word	0x00000000
        /*07f4*/ 	.short	0x010a
        /*07f6*/ 	.byte	0xff
	.zero		1


	//   ....[113]....
        /*07f8*/ 	.word	0x00007330
        /*07fc*/ 	.word	0x00000000
        /*0800*/ 	.word	0x00000000
        /*0804*/ 	.short	0x010a
        /*0806*/ 	.byte	0xff
	.zero		1


	//   ....[114]....
        /*0808*/ 	.word	0x00007390
        /*080c*/ 	.word	0x00000000
        /*0810*/ 	.word	0x00000000
        /*0814*/ 	.short	0x010a
        /*0816*/ 	.byte	0xff
	.zero		1


	//   ....[115]....
        /*0818*/ 	.word	0x000073f0
        /*081c*/ 	.word	0x00000000
        /*0820*/ 	.word	0x00000000
        /*0824*/ 	.short	0x010a
        /*0826*/ 	.byte	0xff
	.zero		1


	//   ....[116]....
        /*0828*/ 	.word	0x00007450
        /*082c*/ 	.word	0x00000000
        /*0830*/ 	.word	0x00000000
        /*0834*/ 	.short	0x010a
        /*0836*/ 	.byte	0xff
	.zero		1


	//   ....[117]....
        /*0838*/ 	.word	0x000074b0
        /*083c*/ 	.word	0x00000000
        /*0840*/ 	.word	0x00000000
        /*0844*/ 	.short	0x010a
        /*0846*/ 	.byte	0xff
	.zero		1


	//   ....[118]....
        /*0848*/ 	.word	0x00007510
        /*084c*/ 	.word	0x00000000
        /*0850*/ 	.word	0x00000000
        /*0854*/ 	.short	0x010a
        /*0856*/ 	.byte	0xff
	.zero		1


	//   ....[119]....
        /*0858*/ 	.word	0x00007570
        /*085c*/ 	.word	0x00000000
        /*0860*/ 	.word	0x00000000
        /*0864*/ 	.short	0x010a
        /*0866*/ 	.byte	0xff
	.zero		1


	//   ....[120]....
        /*0868*/ 	.word	0x000075c0
        /*086c*/ 	.word	0x00000002
        /*0870*/ 	.word	0x00000150
        /*0874*/ 	.short	0x010a
        /*0876*/ 	.byte	0xff
	.zero		1


	//   ....[121]....
        /*0878*/ 	.word	0x00007620
        /*087c*/ 	.word	0x00000002
        /*0880*/ 	.word	0x00000100
        /*0884*/ 	.short	0x010a
        /*0886*/ 	.byte	0xff
	.zero		1


	//   ....[122]....
        /*0888*/ 	.word	0x00007670
        /*088c*/ 	.word	0x00000002
        /*0890*/ 	.word	0x000000f0
        /*0894*/ 	.short	0x010a
        /*0896*/ 	.byte	0xff
	.zero		1


	//   ....[123]....
        /*0898*/ 	.word	0x000076d0
        /*089c*/ 	.word	0x00000000
        /*08a0*/ 	.word	0x00000100
        /*08a4*/ 	.short	0x010a
        /*08a6*/ 	.byte	0xff
	.zero		1


	//   ....[124]....
        /*08a8*/ 	.word	0x00007720
        /*08ac*/ 	.word	0x00000000
        /*08b0*/ 	.word	0x000000f0
        /*08b4*/ 	.short	0x010a
        /*08b6*/ 	.byte	0xff
	.zero		1


	//   ....[125]....
        /*08b8*/ 	.word	0x00007780
        /*08bc*/ 	.word	0x00000002
        /*08c0*/ 	.word	0x00000130
        /*08c4*/ 	.short	0x010a
        /*08c6*/ 	.byte	0xff
	.zero		1


	//   ....[126]....
        /*08c8*/ 	.word	0x000077e0
        /*08cc*/ 	.word	0x00000000
        /*08d0*/ 	.word	0x00000000
        /*08d4*/ 	.short	0x010a
        /*08d6*/ 	.byte	0xff
	.zero		1


	//   ....[127]....
        /*08d8*/ 	.word	0x00007840
        /*08dc*/ 	.word	0x00000000
        /*08e0*/ 	.word	0x00000000
        /*08e4*/ 	.short	0x010a
        /*08e6*/ 	.byte	0xff
	.zero		1


	//   ....[128]....
        /*08e8*/ 	.word	0x000078a0
        /*08ec*/ 	.word	0x00000000
        /*08f0*/ 	.word	0x00000000
        /*08f4*/ 	.short	0x010a
        /*08f6*/ 	.byte	0xff
	.zero		1


	//   ....[129]....
        /*08f8*/ 	.word	0x00007900
        /*08fc*/ 	.word	0x00000000
        /*0900*/ 	.word	0x00000000
        /*0904*/ 	.short	0x010a
        /*0906*/ 	.byte	0xff
	.zero		1


	//   ....[130]....
        /*0908*/ 	.word	0x00007960
        /*090c*/ 	.word	0x00000000
        /*0910*/ 	.word	0x00000000
        /*0914*/ 	.short	0x010a
        /*0916*/ 	.byte	0xff
	.zero		1


	//   ....[131]....
        /*0918*/ 	.word	0x000079b0
        /*091c*/ 	.word	0x00000003
        /*0920*/ 	.word	0x000000f0
        /*0924*/ 	.short	0x010a
        /*0926*/ 	.byte	0xff
	.zero		1


	//   ....[132]....
        /*0928*/ 	.word	0x00007a10
        /*092c*/ 	.word	0x00000000
        /*0930*/ 	.word	0x000000e8
        /*0934*/ 	.short	0x010a
        /*0936*/ 	.byte	0xff
	.zero		1


	//   ....[133]....
        /*0938*/ 	.word	0x00007a70
        /*093c*/ 	.word	0x00000000
        /*0940*/ 	.word	0x000000d8
        /*0944*/ 	.short	0x010a
        /*0946*/ 	.byte	0xff
	.zero		1


	//   ....[134]....
        /*0948*/ 	.word	0x00007ac0
        /*094c*/ 	.word	0x00000003
        /*0950*/ 	.word	0x000000f0
        /*0954*/ 	.short	0x010a
        /*0956*/ 	.byte	0xff
	.zero		1


	//   ....[135]....
        /*0958*/ 	.word	0x00007b20
        /*095c*/ 	.word	0x00000000
        /*0960*/ 	.word	0x000000d0
        /*0964*/ 	.short	0x010a
        /*0966*/ 	.byte	0xff
	.zero		1


	//   ....[136]....
        /*0968*/ 	.word	0x00007b70
        /*096c*/ 	.word	0x00000016
        /*0970*/ 	.word	0x00000110
        /*0974*/ 	.short	0x010a
        /*0976*/ 	.byte	0xff
	.zero		1


	//----- nvinfo : EIATTR_NUM_MBARRIERS
	.align		4
.L_47:
        /*0978*/ 	.byte	0x03, 0x38
        /*097a*/ 	.short	0x002e


	//----- nvinfo : EIATTR_EXIT_INSTR_OFFSETS
	.align		4
        /*097c*/ 	.byte	0x04, 0x1c
        /*097e*/ 	.short	(.L_49 - .L_48)


	//   ....[0]....
.L_48:
        /*0980*/ 	.word	0x00003000


	//   ....[1]....
        /*0984*/ 	.word	0x000034f0


	//   ....[2]....
        /*0988*/ 	.word	0x00003550


	//   ....[3]....
        /*098c*/ 	.word	0x000044c0


	//   ....[4]....
        /*0990*/ 	.word	0x000051a0


	//   ....[5]....
        /*0994*/ 	.word	0x000051e0


	//   ....[6]....
        /*0998*/ 	.word	0x00006fd0


	//----- nvinfo : EIATTR_MAX_THREADS
	.align		4
.L_49:
        /*099c*/ 	.byte	0x04, 0x05
        /*099e*/ 	.short	(.L_51 - .L_50)
.L_50:
        /*09a0*/ 	.word	0x00000100
        /*09a4*/ 	.word	0x00000001
        /*09a8*/ 	.word	0x00000001


	//----- nvinfo : EIATTR_CRS_STACK_SIZE
	.align		4
.L_51:
        /*09ac*/ 	.byte	0x04, 0x1e
        /*09ae*/ 	.short	(.L_53 - .L_52)
.L_52:
        /*09b0*/ 	.word	0x00000000


	//----- nvinfo : EIATTR_CBANK_PARAM_SIZE
	.align		4
.L_53:
        /*09b4*/ 	.byte	0x03, 0x19
        /*09b6*/ 	.short	0x0800


	//----- nvinfo : EIATTR_PARAM_CBANK
	.align		4
        /*09b8*/ 	.byte	0x04, 0x0a
        /*09ba*/ 	.short	(.L_55 - .L_54)
	.align		4
.L_54:
        /*09bc*/ 	.word	index@(.nv.constant0._ZN7cutlass13device_kernelINS_4gemm6kernel13GemmUniversalIN4cute5tupleIJiiiiEEENS1_10collective13CollectiveMmaINS1_35MainloopSm100TmaUmmaWarpSpecializedILi13ELi2ELi4ENS5_IJNS4_1CILi8EEENSA_ILi1EEESC_EEEEENS5_IJNSA_ILi64EEESF_NSA_ILi128EEEEEENS_12float_e4m3_tENS5_IJlSC_lEEESI_SJ_NS4_8TiledMMAINS4_8MMA_AtomIJNS4_10MMA_TraitsINS4_19SM100_MMA_F8F6F4_SSEJSI_SI_fSF_SF_NS4_17integral_constantINS4_4UMMA5MajorELSQ_0EEESR_NSO_INSP_7ScaleInELSS_0EEEST_EEEEEENS4_6LayoutINS5_IJSC_SC_SC_EEENS5_IJNSA_ILi0EEESY_SY_EEEEENS5_IJNS4_10UnderscoreES11_S11_EEEEENS4_13SM90_TMA_LOADENS4_14ComposedLayoutINS4_7SwizzleILi3ELi4ELi3EEENS4_18smem_ptr_flag_bitsILi8EEENSW_INS5_IJSB_SG_EEENS5_IJSG_SC_EEEEEEEvNS4_8identityENS4_23SM90_TMA_LOAD_MULTICASTES1D_vS1E_EENS_8epilogue10collective18CollectiveEpilogueINS1H_23Sm100TmaWarpSpecializedILi1ELi1ELi32ELb0ELb0EEEJSH_NS5_IJNSW_ISF_SC_EES1M_EEESI_SJ_SI_SJ_NS1H_6fusion15FusionCallbacksIS1L_NS1O_17LinearCombinationISI_fSI_fLNS_15FloatRoundStyleE2EEESH_S1N_JEEENS4_5SM1004TMEM4LOAD26SM100_TMEM_LOAD_16dp32b32xES14_NS15_INS16_ILi2ELi4ELi3EEES19_NSW_INS5_IJSB_SF_EEENS5_IJSF_SC_EEEEEEENS4_39AutoVectorizingCopyWithAssumedAlignmentILi128EEENS4_14SM90_TMA_STOREES22_S24_S24_EEEvvEEEEvNT_6ParamsE)
        /*09c0*/ 	.short	0x0380
        /*09c2*/ 	.short	0x0800


	//----- nvinfo : EIATTR_SW_WAR
	.align		4
.L_55:
        /*09c4*/ 	.byte	0x04, 0x36
        /*09c6*/ 	.short	(.L_57 - .L_56)
.L_56:
        /*09c8*/ 	.word	0x00000008
.L_57:


//--------------------- .nv.callgraph             --------------------------
	.section	.nv.callgraph,"",@"SHT_CUDA_CALLGRAPH"
	.align	4
	.sectionentsize	8
	.align		4
        /*0000*/ 	.word	0x00000000
	.align		4
        /*0004*/ 	.word	0xffffffff
	.align		4
        /*0008*/ 	.word	index@(_ZN7cutlass13device_kernelINS_4gemm6kernel13GemmUniversalIN4cute5tupleIJiiiiEEENS1_10collective13CollectiveMmaINS1_35MainloopSm100TmaUmmaWarpSpecializedILi13ELi2ELi4ENS5_IJNS4_1CILi8EEENSA_ILi1EEESC_EEEEENS5_IJNSA_ILi64EEESF_NSA_ILi128EEEEEENS_12float_e4m3_tENS5_IJlSC_lEEESI_SJ_NS4_8TiledMMAINS4_8MMA_AtomIJNS4_10MMA_TraitsINS4_19SM100_MMA_F8F6F4_SSEJSI_SI_fSF_SF_NS4_17integral_constantINS4_4UMMA5MajorELSQ_0EEESR_NSO_INSP_7ScaleInELSS_0EEEST_EEEEEENS4_6LayoutINS5_IJSC_SC_SC_EEENS5_IJNSA_ILi0EEESY_SY_EEEEENS5_IJNS4_10UnderscoreES11_S11_EEEEENS4_13SM90_TMA_LOADENS4_14ComposedLayoutINS4_7SwizzleILi3ELi4ELi3EEENS4_18smem_ptr_flag_bitsILi8EEENSW_INS5_IJSB_SG_EEENS5_IJSG_SC_EEEEEEEvNS4_8identityENS4_23SM90_TMA_LOAD_MULTICASTES1D_vS1E_EENS_8epilogue10collective18CollectiveEpilogueINS1H_23Sm100TmaWarpSpecializedILi1ELi1ELi32ELb0ELb0EEEJSH_NS5_IJNSW_ISF_SC_EES1M_EEESI_SJ_SI_SJ_NS1H_6fusion15FusionCallbacksIS1L_NS1O_17LinearCombinationISI_fSI_fLNS_15FloatRoundStyleE2EEESH_S1N_JEEENS4_5SM1004TMEM4LOAD26SM100_TMEM_LOAD_16dp32b32xES14_NS15_INS16_ILi2ELi4ELi3EEES19_NSW_INS5_IJSB_SF_EEENS5_IJSF_SC_EEEEEEENS4_39AutoVectorizingCopyWithAssumedAlignmentILi128EEENS4_14SM90_TMA_STOREES22_S24_S24_EEEvvEEEEvNT_6ParamsE)
	.align		4
        /*000c*/ 	.word	index@(__assertfail)
	.align		4
        /*0010*/ 	.word	0x00000000
	.align		4
        /*0014*/ 	.word	0xfffffffe
	.align		4
        /*0018*/ 	.word	0x00000000
	.align		4
        /*001c*/ 	.word	0xfffffffd
	.align		4
        /*0020*/ 	.word	0x00000000
	.align		4
        /*0024*/ 	.word	0xfffffffc


//--------------------- .nv.constant4             --------------------------
	.section	.nv.constant4,"a",@progbits
	.align	8
	.align		8
.nv.constant4:
        /*0000*/ 	.dword	__assertfail
	.align		8
        /*0008*/ 	.dword	__unnamed_1
	.align		8
        /*0010*/ 	.dword	__unnamed_2
	.align		8
        /*0018*/ 	.dword	_ZN40_INTERNAL_8fef6d10_4_k_cu_62688afd_324354cuda3std3__45__cpo5beginE
	.align		8
        /*0020*/ 	.dword	_ZN40_INTERNAL_8fef6d10_4_k_cu_62688afd_324354cuda3std3__45__cpo3endE
	.align		8
        /*0028*/ 	.dword	_ZN40_INTERNAL_8fef6d10_4_k_cu_62688afd_324354cuda3std3__45__cpo6cbeginE
	.align		8
        /*0030*/ 	.dword	_ZN40_INTERNAL_8fef6d10_4_k_cu_62688afd_324354cuda3std3__45__cpo4cendE
	.align		8
        /*0038*/ 	.dword	_ZN40_INTERNAL_8fef6d10_4_k_cu_62688afd_324354cuda3std3__442_GLOBAL__N__8fef6d10_4_k_cu_62688afd_324356ignoreE
	.align		8
        /*0040*/ 	.dword	_ZN40_INTERNAL_8fef6d10_4_k_cu_62688afd_324354cuda3std3__419piecewise_constructE
	.align		8
        /*0048*/ 	.dword	_ZN40_INTERNAL_8fef6d10_4_k_cu_62688afd_324354cuda3std3__48in_placeE
	.align		8
        /*0050*/ 	.dword	_ZN40_INTERNAL_8fef6d10_4_k_cu_62688afd_324354cuda3std6ranges3__45__cpo4swapE
	.align		8
        /*0058*/ 	.dword	_ZN40_INTERNAL_8fef6d10_4_k_cu_62688afd_324354cuda3std6ranges3__45__cpo9iter_moveE
	.align		8
        /*0060*/ 	.dword	_ZN40_INTERNAL_8fef6d10_4_k_cu_62688afd_324354cute7productE
	.align		8
        /*0068*/ 	.dword	_ZN40_INTERNAL_8fef6d10_4_k_cu_62688afd_324354cute1_E
	.align		8
        /*0070*/ 	.dword	$str$25
	.align		8
        /*0078*/ 	.dword	$str$26
	.align		8
        /*0080*/ 	.dword	$str$27
	.align		8
        /*0088*/ 	.dword	$str$28


//--------------------- .text._ZN7cutlass13device_kernelINS_4gemm6kernel13GemmUniversalIN4cute5tupleIJiiiiEEENS1_10collective13CollectiveMmaINS1_35MainloopSm100TmaUmmaWarpSpecializedILi13ELi2ELi4ENS5_IJNS4_1CILi8EEENSA_ILi1EEESC_EEEEENS5_IJNSA_ILi64EEESF_NSA_ILi128EEEEEENS_12float_e4m3_tENS5_IJlSC_lEEESI_SJ_NS4_8TiledMMAINS4_8MMA_AtomIJNS4_10MMA_TraitsINS4_19SM100_MMA_F8F6F4_SSEJSI_SI_fSF_SF_NS4_17integral_constantINS4_4UMMA5MajorELSQ_0EEESR_NSO_INSP_7ScaleInELSS_0EEEST_EEEEEENS4_6LayoutINS5_IJSC_SC_SC_EEENS5_IJNSA_ILi0EEESY_SY_EEEEENS5_IJNS4_10UnderscoreES11_S11_EEEEENS4_13SM90_TMA_LOADENS4_14ComposedLayoutINS4_7SwizzleILi3ELi4ELi3EEENS4_18smem_ptr_flag_bitsILi8EEENSW_INS5_IJSB_SG_EEENS5_IJSG_SC_EEEEEEEvNS4_8identityENS4_23SM90_TMA_LOAD_MULTICASTES1D_vS1E_EENS_8epilogue10collective18CollectiveEpilogueINS1H_23Sm100TmaWarpSpecializedILi1ELi1ELi32ELb0ELb0EEEJSH_NS5_IJNSW_ISF_SC_EES1M_EEESI_SJ_SI_SJ_NS1H_6fusion15FusionCallbacksIS1L_NS1O_17LinearCombinationISI_fSI_fLNS_15FloatRoundStyleE2EEESH_S1N_JEEENS4_5SM1004TMEM4LOAD26SM100_TMEM_LOAD_16dp32b32xES14_NS15_INS16_ILi2ELi4ELi3EEES19_NSW_INS5_IJSB_SF_EEENS5_IJSF_SC_EEEEEEENS4_39AutoVectorizingCopyWithAssumedAlignmentILi128EEENS4_14SM90_TMA_STOREES22_S24_S24_EEEvvEEEEvNT_6ParamsE --------------------------
	.section	.text._ZN7cutlass13device_kernelINS_4gemm6kernel13GemmUniversalIN4cute5tupleIJiiiiEEENS1_10collective13CollectiveMmaINS1_35MainloopSm100TmaUmmaWarpSpecializedILi13ELi2ELi4ENS5_IJNS4_1CILi8EEENSA_ILi1EEESC_EEEEENS5_IJNSA_ILi64EEESF_NSA_ILi128EEEEEENS_12float_e4m3_tENS5_IJlSC_lEEESI_SJ_NS4_8TiledMMAINS4_8MMA_AtomIJNS4_10MMA_TraitsINS4_19SM100_MMA_F8F6F4_SSEJSI_SI_fSF_SF_NS4_17integral_constantINS4_4UMMA5MajorELSQ_0EEESR_NSO_INSP_7ScaleInELSS_0EEEST_EEEEEENS4_6LayoutINS5_IJSC_SC_SC_EEENS5_IJNSA_ILi0EEESY_SY_EEEEENS5_IJNS4_10UnderscoreES11_S11_EEEEENS4_13SM90_TMA_LOADENS4_14ComposedLayoutINS4_7SwizzleILi3ELi4ELi3EEENS4_18smem_ptr_flag_bitsILi8EEENSW_INS5_IJSB_SG_EEENS5_IJSG_SC_EEEEEEEvNS4_8identityENS4_23SM90_TMA_LOAD_MULTICASTES1D_vS1E_EENS_8epilogue10collective18CollectiveEpilogueINS1H_23Sm100TmaWarpSpecializedILi1ELi1ELi32ELb0ELb0EEEJSH_NS5_IJNSW_ISF_SC_EES1M_EEESI_SJ_SI_SJ_NS1H_6fusion15FusionCallbacksIS1L_NS1O_17LinearCombinationISI_fSI_fLNS_15FloatRoundStyleE2EEESH_S1N_JEEENS4_5SM1004TMEM4LOAD26SM100_TMEM_LOAD_16dp32b32xES14_NS15_INS16_ILi2ELi4ELi3EEES19_NSW_INS5_IJSB_SF_EEENS5_IJSF_SC_EEEEEEENS4_39AutoVectorizingCopyWithAssumedAlignmentILi128EEENS4_14SM90_TMA_STOREES22_S24_S24_EEEvvEEEEvNT_6ParamsE,"ax",@progbits
	.align	128
.text._ZN7cutlass13device_kernelINS_4gemm6kernel13GemmUniversalIN4cute5tupleIJiiiiEEENS1_10collective13CollectiveMmaINS1_35MainloopSm100TmaUmmaWarpSpecializedILi13ELi2ELi4ENS5_IJNS4_1CILi8EEENSA_ILi1EEESC_EEEEENS5_IJNSA_ILi64EEESF_NSA_ILi128EEEEEENS_12float_e4m3_tENS5_IJlSC_lEEESI_SJ_NS4_8TiledMMAINS4_8MMA_AtomIJNS4_10MMA_TraitsINS4_19SM100_MMA_F8F6F4_SSEJSI_SI_fSF_SF_NS4_17integral_constantINS4_4UMMA5MajorELSQ_0EEESR_NSO_INSP_7ScaleInELSS_0EEEST_EEEEEENS4_6LayoutINS5_IJSC_SC_SC_EEENS5_IJNSA_ILi0EEESY_SY_EEEEENS5_IJNS4_10UnderscoreES11_S11_EEEEENS4_13SM90_TMA_LOADENS4_14ComposedLayoutINS4_7SwizzleILi3ELi4ELi3EEENS4_18smem_ptr_flag_bitsILi8EEENSW_INS5_IJSB_SG_EEENS5_IJSG_SC_EEEEEEEvNS4_8identityENS4_23SM90_TMA_LOAD_MULTICASTES1D_vS1E_EENS_8epilogue10collective18CollectiveEpilogueINS1H_23Sm100TmaWarpSpecializedILi1ELi1ELi32ELb0ELb0EEEJSH_NS5_IJNSW_ISF_SC_EES1M_EEESI_SJ_SI_SJ_NS1H_6fusion15FusionCallbacksIS1L_NS1O_17LinearCombinationISI_fSI_fLNS_15FloatRoundStyleE2EEESH_S1N_JEEENS4_5SM1004TMEM4LOAD26SM100_TMEM_LOAD_16dp32b32xES14_NS15_INS16_ILi2ELi4ELi3EEES19_NSW_INS5_IJSB_SF_EEENS5_IJSF_SC_EEEEEEENS4_39AutoVectorizingCopyWithAssumedAlignmentILi128EEENS4_14SM90_TMA_STOREES22_S24_S24_EEEvvEEEEvNT_6ParamsE:
        .type           _ZN7cutlass13device_kernelINS_4gemm6kernel13GemmUniversalIN4cute5tupleIJiiiiEEENS1_10collective13CollectiveMmaINS1_35MainloopSm100TmaUmmaWarpSpecializedILi13ELi2ELi4ENS5_IJNS4_1CILi8EEENSA_ILi1EEESC_EEEEENS5_IJNSA_ILi64EEESF_NSA_ILi128EEEEEENS_12float_e4m3_tENS5_IJlSC_lEEESI_SJ_NS4_8TiledMMAINS4_8MMA_AtomIJNS4_10MMA_TraitsINS4_19SM100_MMA_F8F6F4_SSEJSI_SI_fSF_SF_NS4_17integral_constantINS4_4UMMA5MajorELSQ_0EEESR_NSO_INSP_7ScaleInELSS_0EEEST_EEEEEENS4_6LayoutINS5_IJSC_SC_SC_EEENS5_IJNSA_ILi0EEESY_SY_EEEEENS5_IJNS4_10UnderscoreES11_S11_EEEEENS4_13SM90_TMA_LOADENS4_14ComposedLayoutINS4_7SwizzleILi3ELi4ELi3EEENS4_18smem_ptr_flag_bitsILi8EEENSW_INS5_IJSB_SG_EEENS5_IJSG_SC_EEEEEEEvNS4_8identityENS4_23SM90_TMA_LOAD_MULTICASTES1D_vS1E_EENS_8epilogue10collective18CollectiveEpilogueINS1H_23Sm100TmaWarpSpecializedILi1ELi1ELi32ELb0ELb0EEEJSH_NS5_IJNSW_ISF_SC_EES1M_EEESI_SJ_SI_SJ_NS1H_6fusion15FusionCallbacksIS1L_NS1O_17LinearCombinationISI_fSI_fLNS_15FloatRoundStyleE2EEESH_S1N_JEEENS4_5SM1004TMEM4LOAD26SM100_TMEM_LOAD_16dp32b32xES14_NS15_INS16_ILi2ELi4ELi3EEES19_NSW_INS5_IJSB_SF_EEENS5_IJSF_SC_EEEEEEENS4_39AutoVectorizingCopyWithAssumedAlignmentILi128EEENS4_14SM90_TMA_STOREES22_S24_S24_EEEvvEEEEvNT_6ParamsE,@function
        .size           _ZN7cutlass13device_kernelINS_4gemm6kernel13GemmUniversalIN4cute5tupleIJiiiiEEENS1_10collective13CollectiveMmaINS1_35MainloopSm100TmaUmmaWarpSpecializedILi13ELi2ELi4ENS5_IJNS4_1CILi8EEENSA_ILi1EEESC_EEEEENS5_IJNSA_ILi64EEESF_NSA_ILi128EEEEEENS_12float_e4m3_tENS5_IJlSC_lEEESI_SJ_NS4_8TiledMMAINS4_8MMA_AtomIJNS4_10MMA_TraitsINS4_19SM100_MMA_F8F6F4_SSEJSI_SI_fSF_SF_NS4_17integral_constantINS4_4UMMA5MajorELSQ_0EEESR_NSO_INSP_7ScaleInELSS_0EEEST_EEEEEENS4_6LayoutINS5_IJSC_SC_SC_EEENS5_IJNSA_ILi0EEESY_SY_EEEEENS5_IJNS4_10UnderscoreES11_S11_EEEEENS4_13SM90_TMA_LOADENS4_14ComposedLayoutINS4_7SwizzleILi3ELi4ELi3EEENS4_18smem_ptr_flag_bitsILi8EEENSW_INS5_IJSB_SG_EEENS5_IJSG_SC_EEEEEEEvNS4_8identityENS4_23SM90_TMA_LOAD_MULTICASTES1D_vS1E_EENS_8epilogue10collective18CollectiveEpilogueINS1H_23Sm100TmaWarpSpecializedILi1ELi1ELi32ELb0ELb0EEEJSH_NS5_IJNSW_ISF_SC_EES1M_EEESI_SJ_SI_SJ_NS1H_6fusion15FusionCallbacksIS1L_NS1O_17LinearCombinationISI_fSI_fLNS_15FloatRoundStyleE2EEESH_S1N_JEEENS4_5SM1004TMEM4LOAD26SM100_TMEM_LOAD_16dp32b32xES14_NS15_INS16_ILi2ELi4ELi3EEES19_NSW_INS5_IJSB_SF_EEENS5_IJSF_SC_EEEEEEENS4_39AutoVectorizingCopyWithAssumedAlignmentILi128EEENS4_14SM90_TMA_STOREES22_S24_S24_EEEvvEEEEvNT_6ParamsE,(.L_x_163 - _ZN7cutlass13device_kernelINS_4gemm6kernel13GemmUniversalIN4cute5tupleIJiiiiEEENS1_10collective13CollectiveMmaINS1_35MainloopSm100TmaUmmaWarpSpecializedILi13ELi2ELi4ENS5_IJNS4_1CILi8EEENSA_ILi1EEESC_EEEEENS5_IJNSA_ILi64EEESF_NSA_ILi128EEEEEENS_12float_e4m3_tENS5_IJlSC_lEEESI_SJ_NS4_8TiledMMAINS4_8MMA_AtomIJNS4_10MMA_TraitsINS4_19SM100_MMA_F8F6F4_SSEJSI_SI_fSF_SF_NS4_17integral_constantINS4_4UMMA5MajorELSQ_0EEESR_NSO_INSP_7ScaleInELSS_0EEEST_EEEEEENS4_6LayoutINS5_IJSC_SC_SC_EEENS5_IJNSA_ILi0EEESY_SY_EEEEENS5_IJNS4_10UnderscoreES11_S11_EEEEENS4_13SM90_TMA_LOADENS4_14ComposedLayoutINS4_7SwizzleILi3ELi4ELi3EEENS4_18smem_ptr_flag_bitsILi8EEENSW_INS5_IJSB_SG_EEENS5_IJSG_SC_EEEEEEEvNS4_8identityENS4_23SM90_TMA_LOAD_MULTICASTES1D_vS1E_EENS_8epilogue10collective18CollectiveEpilogueINS1H_23Sm100TmaWarpSpecializedILi1ELi1ELi32ELb0ELb0EEEJSH_NS5_IJNSW_ISF_SC_EES1M_EEESI_SJ_SI_SJ_NS1H_6fusion15FusionCallbacksIS1L_NS1O_17LinearCombinationISI_fSI_fLNS_15FloatRoundStyleE2EEESH_S1N_JEEENS4_5SM1004TMEM4LOAD26SM100_TMEM_LOAD_16dp32b32xES14_NS15_INS16_ILi2ELi4ELi3EEES19_NSW_INS5_IJSB_SF_EEENS5_IJSF_SC_EEEEEEENS4_39AutoVectorizingCopyWithAssumedAlignmentILi128EEENS4_14SM90_TMA_STOREES22_S24_S24_EEEvvEEEEvNT_6ParamsE)
        .other          _ZN7cutlass13device_kernelINS_4gemm6kernel13GemmUniversalIN4cute5tupleIJiiiiEEENS1_10collective13CollectiveMmaINS1_35MainloopSm100TmaUmmaWarpSpecializedILi13ELi2ELi4ENS5_IJNS4_1CILi8EEENSA_ILi1EEESC_EEEEENS5_IJNSA_ILi64EEESF_NSA_ILi128EEEEEENS_12float_e4m3_tENS5_IJlSC_lEEESI_SJ_NS4_8TiledMMAINS4_8MMA_AtomIJNS4_10MMA_TraitsINS4_19SM100_MMA_F8F6F4_SSEJSI_SI_fSF_SF_NS4_17integral_constantINS4_4UMMA5MajorELSQ_0EEESR_NSO_INSP_7ScaleInELSS_0EEEST_EEEEEENS4_6LayoutINS5_IJSC_SC_SC_EEENS5_IJNSA_ILi0EEESY_SY_EEEEENS5_IJNS4_10UnderscoreES11_S11_EEEEENS4_13SM90_TMA_LOADENS4_14ComposedLayoutINS4_7SwizzleILi3ELi4ELi3EEENS4_18smem_ptr_flag_bitsILi8EEENSW_INS5_IJSB_SG_EEENS5_IJSG_SC_EEEEEEEvNS4_8identityENS4_23SM90_TMA_LOAD_MULTICASTES1D_vS1E_EENS_8epilogue10collective18CollectiveEpilogueINS1H_23Sm100TmaWarpSpecializedILi1ELi1ELi32ELb0ELb0EEEJSH_NS5_IJNSW_ISF_SC_EES1M_EEESI_SJ_SI_SJ_NS1H_6fusion15FusionCallbacksIS1L_NS1O_17LinearCombinationISI_fSI_fLNS_15FloatRoundStyleE2EEESH_S1N_JEEENS4_5SM1004TMEM4LOAD26SM100_TMEM_LOAD_16dp32b32xES14_NS15_INS16_ILi2ELi4ELi3EEES19_NSW_INS5_IJSB_SF_EEENS5_IJSF_SC_EEEEEEENS4_39AutoVectorizingCopyWithAssumedAlignmentILi128EEENS4_14SM90_TMA_STOREES22_S24_S24_EEEvvEEEEvNT_6ParamsE,@"STO_CUDA_ENTRY STV_DEFAULT"
_ZN7cutlass13device_kernelINS_4gemm6kernel13GemmUniversalIN4cute5tupleIJiiiiEEENS1_10collective13CollectiveMmaINS1_35MainloopSm100TmaUmmaWarpSpecializedILi13ELi2ELi4ENS5_IJNS4_1CILi8EEENSA_ILi1EEESC_EEEEENS5_IJNSA_ILi64EEESF_NSA_ILi128EEEEEENS_12float_e4m3_tENS5_IJlSC_lEEESI_SJ_NS4_8TiledMMAINS4_8MMA_AtomIJNS4_10MMA_TraitsINS4_19SM100_MMA_F8F6F4_SSEJSI_SI_fSF_SF_NS4_17integral_constantINS4_4UMMA5MajorELSQ_0EEESR_NSO_INSP_7ScaleInELSS_0EEEST_EEEEEENS4_6LayoutINS5_IJSC_SC_SC_EEENS5_IJNSA_ILi0EEESY_SY_EEEEENS5_IJNS4_10UnderscoreES11_S11_EEEEENS4_13SM90_TMA_LOADENS4_14ComposedLayoutINS4_7SwizzleILi3ELi4ELi3EEENS4_18smem_ptr_flag_bitsILi8EEENSW_INS5_IJSB_SG_EEENS5_IJSG_SC_EEEEEEEvNS4_8identityENS4_23SM90_TMA_LOAD_MULTICASTES1D_vS1E_EENS_8epilogue10collective18CollectiveEpilogueINS1H_23Sm100TmaWarpSpecializedILi1ELi1ELi32ELb0ELb0EEEJSH_NS5_IJNSW_ISF_SC_EES1M_EEESI_SJ_SI_SJ_NS1H_6fusion15FusionCallbacksIS1L_NS1O_17LinearCombinationISI_fSI_fLNS_15FloatRoundStyleE2EEESH_S1N_JEEENS4_5SM1004TMEM4LOAD26SM100_TMEM_LOAD_16dp32b32xES14_NS15_INS16_ILi2ELi4ELi3EEES19_NSW_INS5_IJSB_SF_EEENS5_IJSF_SC_EEEEEEENS4_39AutoVectorizingCopyWithAssumedAlignmentILi128EEENS4_14SM90_TMA_STOREES22_S24_S24_EEEvvEEEEvNT_6ParamsE:
[----:B------:R-:W1:Y:S01]  /*0000*/  LDC R1, c[0x0][0x37c] ;  /* 0x0000df00ff017b82 */ /* 0x000e620000000800 */
[----:B------:R-:W2:Y:S01]  /*0010*/  S2R R76, SR_TID.X ;  /* 0x00000000004c7919 */ /* 0x000ea20000002100 */
[----:B------:R-:W3:Y:S01]  /*0020*/  LDCU.64 UR8, c[0x0][0x890] ;  /* 0x00011200ff0877ac */ /* 0x000ee20008000a00 */
[----:B------:R-:W-:Y:S02]  /*0030*/  PRMT R79, RZ, 0x7610, R79 ;  /* 0x00007610ff4f7816 */ /* 0x000fe4000000004f */
[----:B------:R-:W-:Y:S01]  /*0040*/  ELECT P3, URZ, PT ;  /* 0x0000000000ff782f */ /* 0x000fe20003860000 */
[----:B---3--:R-:W-:-:S04]  /*0050*/  UISETP.NE.U32.AND UP0, UPT, UR8, URZ, UPT ;  /* 0x000000ff0800728c */ /* 0x008fc8000bf05070 */
[----:B------:R-:W-:Y:S01]  /*0060*/  UISETP.NE.AND.EX UP0, UPT, UR9, URZ, UPT, UP0 ;  /* 0x000000ff0900728c */ /* 0x000fe2000bf05300 */
[----:B--2---:R-:W-:-:S05]  /*0070*/  SHF.R.U32.HI R80, RZ, 0x5, R76 ;  /* 0x00000005ff507819 */ /* 0x004fca000001164c */
[----:B------:R-:W2:Y:S02]  /*0080*/  SHFL.IDX PT, R0, R80, RZ, 0x1f ;  /* 0x00001fff50007589 */ /* 0x000ea400000e0000 */
[----:B--2---:R-:W-:Y:S01]  /*0090*/  R2UR UR18, R0 ;  /* 0x00000000001272ca */ /* 0x004fe200000e0000 */
[----:B-1----:R-:W-:-:S14]  /*00a0*/  BRA.U UP0, `(.L_x_0) ;  /* 0x0000000100307547 */ /* 0x002fdc000b800000 */
[----:B------:R-:W1:Y:S02]  /*00b0*/  LDCU.64 UR4, c[0x0][0x888] ;  /* 0x00011100ff0477ac */ /* 0x000e640008000a00 */
[----:B-1----:R-:W-:-:S04]  /*00c0*/  UISETP.NE.U32.AND UP0, UPT, UR4, URZ, UPT ;  /* 0x000000ff0400728c */ /* 0x002fc8000bf05070 */
[----:B------:R-:W-:-:S09]  /*00d0*/  UISETP.NE.AND.EX UP0, UPT, UR5, URZ, UPT, UP0 ;  /* 0x000000ff0500728c */ /* 0x000fd2000bf05300 */
[----:B------:R-:W-:Y:S05]  /*00e0*/  BRA.U !UP0, `(.L_x_1) ;  /* 0x0000000108147547 */ /* 0x000fea000b800000 */
[----:B------:R-:W1:Y:S01]  /*00f0*/  LDC.64 R2, c[0x0][0x888] ;  /* 0x00022200ff027b82 */ /* 0x000e620000000a00 */
[----:B------:R-:W1:Y:S02]  /*0100*/  LDCU.64 UR4, c[0x0][0x358] ;  /* 0x00006b00ff0477ac */ /* 0x000e640008000a00 */
[----:B-1----:R1:W5:Y:S01]  /*0110*/  LDG.E R39, desc[UR4][R2.64] ;  /* 0x0000000402277981 */ /* 0x002362000c1e1900 */
[----:B------:R-:W-:Y:S01]  /*0120*/  HFMA2 R79, -RZ, RZ, 0, 5.9604644775390625e-08 ;  /* 0x00000001ff4f7431 */ /* 0x000fe200000001ff */
[----:B------:R-:W-:Y:S05]  /*0130*/  BRA `(.L_x_0) ;  /* 0x00000000000c7947 */ /* 0x000fea0003800000 */
.L_x_1:
[----:B------:R-:W1:Y:S01]  /*0140*/  LDCU UR4, c[0x0][0x880] ;  /* 0x00011000ff0477ac */ /* 0x000e620008000800 */
[----:B------:R-:W-:Y:S01]  /*0150*/  HFMA2 R79, -RZ, RZ, 0, 5.9604644775390625e-08 ;  /* 0x00000001ff4f7431 */ /* 0x000fe200000001ff */
[----:B-1----:R-:W-:-:S07]  /*0160*/  MOV R39, UR4 ;  /* 0x0000000400277c02 */ /* 0x002fce0008000f00 */
.L_x_0:
[----:B------:R-:W2:Y:S02]  /*0170*/  LDCU.64 UR4, c[0x0][0x8b0] ;  /* 0x00011600ff0477ac */ /* 0x000ea40008000a00 */
[----:B--2---:R-:W-:-:S04]  /*0180*/  UISETP.NE.U32.AND UP0, UPT, UR4, URZ, UPT ;  /* 0x000000ff0400728c */ /* 0x004fc8000bf05070 */
[----:B------:R-:W-:-:S09]  /*0190*/  UISETP.NE.AND.EX UP0, UPT, UR5, URZ, UPT, UP0 ;  /* 0x000000ff0500728c */ /* 0x000fd2000bf05300 */
[----:B------:R-:W-:Y:S05]  /*01a0*/  BRA.U UP0, `(.L_x_2) ;  /* 0x0000000100287547 */ /* 0x000fea000b800000 */
[----:B------:R-:W2:Y:S02]  /*01b0*/  LDCU.64 UR4, c[0x0][0x8a8] ;  /* 0x00011500ff0477ac */ /* 0x000ea40008000a00 */
[----:B--2---:R-:W-:-:S04]  /*01c0*/  UISETP.NE.U32.AND UP0, UPT, UR4, URZ, UPT ;  /* 0x000000ff0400728c */ /* 0x004fc8000bf05070 */
[----:B------:R-:W-:-:S09]  /*01d0*/  UISETP.NE.AND.EX UP0, UPT, UR5, URZ, UPT, UP0 ;  /* 0x000000ff0500728c */ /* 0x000fd2000bf05300 */
[----:B------:R-:W-:Y:S05]  /*01e0*/  BRA.U !UP0, `(.L_x_3) ;  /* 0x0000000108107547 */ /* 0x000fea000b800000 */
[----:B-1----:R-:W1:Y:S01]  /*01f0*/  LDC.64 R2, c[0x0][0x8a8] ;  /* 0x00022a00ff027b82 */ /* 0x002e620000000a00 */
[----:B------:R-:W1:Y:S02]  /*0200*/  LDCU.64 UR4, c[0x0][0x358] ;  /* 0x00006b00ff0477ac */ /* 0x000e640008000a00 */
[----:B-1----:R2:W5:Y:S01]  /*0210*/  LDG.E R38, desc[UR4][R2.64] ;  /* 0x0000000402267981 */ /* 0x002562000c1e1900 */
[----:B------:R-:W-:Y:S05]  /*0220*/  BRA `(.L_x_2) ;  /* 0x0000000000087947 */ /* 0x000fea0003800000 */
.L_x_3:
[----:B------:R-:W2:Y:S02]  /*0230*/  LDCU UR4, c[0x0][0x8a0] ;  /* 0x00011400ff0477ac */ /* 0x000ea40008000800 */
[----:B--2---:R-:W-:Y:S02]  /*0240*/  MOV R38, UR4 ;  /* 0x0000000400267c02 */ /* 0x004fe40008000f00 */
.L_x_2:
[----:B------:R-:W-:Y:S01]  /*0250*/  IMAD.U32 R0, RZ, RZ, UR18 ;  /* 0x00000012ff007e24 */ /* 0x000fe2000f8e00ff */
[----:B------:R-:W-:Y:S04]  /*0260*/  BSSY.RECONVERGENT B0, `(.L_x_4) ;  /* 0x000000c000007945 */ /* 0x000fe80003800200 */
[C---:B------:R-:W-:Y:S02]  /*0270*/  ISETP.NE.OR P1, PT, R0.reuse, 0x1, !P3 ;  /* 0x000000010000780c */ /* 0x040fe40005f25670 */
[----:B------:R-:W-:-:S11]  /*0280*/  ISETP.NE.OR P0, PT, R0, 0x3, !P3 ;  /* 0x000000030000780c */ /* 0x000fd60005f05670 */
[----:B------:R-:W-:Y:S05]  /*0290*/  @P1 BRA `(.L_x_5) ;  /* 0x0000000000201947 */ /* 0x000fea0003800000 */
[----:B------:R-:W3:Y:S02]  /*02a0*/  LDCU.64 UR4, c[0x0][0x348] ;  /* 0x00006900ff0477ac */ /* 0x000ee40008000a00 */
[----:B---3--:R-:W-:Y:S02]  /*02b0*/  UIADD3 UR6, UP1, UPT, UR4, 0x80, URZ ;  /* 0x0000008004067890 */ /* 0x008fe4000ff3e0ff */
[----:B------:R-:W-:Y:S02]  /*02c0*/  UIADD3 UR4, UP0, UPT, UR4, 0x180, URZ ;  /* 0x0000018004047890 */ /* 0x000fe4000ff1e0ff */
[----:B------:R-:W-:Y:S02]  /*02d0*/  UIADD3.X UR7, UPT, UPT, URZ, UR5, URZ, UP1, !UPT ;  /* 0x00000005ff077290 */ /* 0x000fe40008ffe4ff */
[----:B------:R-:W-:-:S07]  /*02e0*/  UIADD3.X UR5, UPT, UPT, URZ, UR5, URZ, UP0, !UPT ;  /* 0x00000005ff057290 */ /* 0x000fce00087fe4ff */
[----:B------:R3:W-:Y:S02]  /*02f0*/  UTMACCTL.PF [UR6] ;  /* 0x00000000060079b9 */ /* 0x0007e40008040000 */
[----:B------:R3:W-:Y:S02]  /*0300*/  UTMACCTL.PF [UR4] ;  /* 0x00000000040079b9 */ /* 0x0007e40008040000 */
[----:B---3--:R-:W-:Y:S01]  /*0310*/  NOP ;  /* 0x0000000000007918 */ /* 0x008fe20000000000 */
.L_x_5:
[----:B------:R-:W-:Y:S05]  /*0320*/  BSYNC.RECONVERGENT B0 ;  /* 0x0000000000007941 */ /* 0x000fea0003800200 */
.L_x_4:
[----:B------:R-:W-:Y:S04]  /*0330*/  BSSY.RECONVERGENT B0, `(.L_x_6) ;  /* 0x000000a000007945 */ /* 0x000fe80003800200 */
        /* <DEDUP_REMOVED lines=9> */
.L_x_7:
[----:B------:R-:W-:Y:S05]  /*03d0*/  BSYNC.RECONVERGENT B0 ;  /* 0x0000000000007941 */ /* 0x000fea0003800200 */
.L_x_6:
[----:B------:R-:W3:Y:S01]  /*03e0*/  LDCU.64 UR4, c[0x0][0x888] ;  /* 0x00011100ff0477ac */ /* 0x000ee20008000a00 */
[----:B------:R-:W-:Y:S02]  /*03f0*/  UISETP.EQ.U32.AND UP2, UPT, UR8, URZ, UPT ;  /* 0x000000ff0800728c */ /* 0x000fe4000bf42070 */
[----:B------:R-:W-:Y:S02]  /*0400*/  UPLOP3.LUT UP3, UPT, UPT, UPT, UPT, 0x80, 0x8 ;  /* 0x000000000008789c */ /* 0x000fe40003f6f070 */
[----:B---3--:R-:W-:-:S04]  /*0410*/  UISETP.NE.U32.AND UP0, UPT, UR4, URZ, UPT ;  /* 0x000000ff0400728c */ /* 0x008fc8000bf05070 */
[----:B------:R-:W-:-:S04]  /*0420*/  UISETP.NE.AND.EX UP1, UPT, UR5, URZ, UPT, UP0 ;  /* 0x000000ff0500728c */ /* 0x000fc8000bf25300 */
[----:B------:R-:W-:-:S04]  /*0430*/  UISETP.EQ.OR.EX UP4, UPT, UR9, URZ, !UP1, UP2 ;  /* 0x000000ff0900728c */ /* 0x000fc8000cf82720 */
[----:B------:R-:W-:-:S05]  /*0440*/  UP2UR UR61, UPR, URZ, 0x10 ;  /* 0x00000010ff3d7883 */ /* 0x000fca0008000000 */
[----:B------:R-:W-:Y:S07]  /*0450*/  BRA.U !UP4, `(.L_x_8) ;  /* 0x000000010c207547 */ /* 0x000fee000b800000 */
[----:B------:R-:W-:Y:S01]  /*0460*/  UISETP.NE.U32.AND UP2, UPT, UR8, URZ, UPT ;  /* 0x000000ff0800728c */ /* 0x000fe2000bf45070 */
[----:B-----5:R-:W-:Y:S01]  /*0470*/  FSETP.NEU.AND P0, PT, R39, RZ, PT ;  /* 0x000000ff2700720b */ /* 0x020fe20003f0d000 */
[----:B------:R-:W-:Y:S02]  /*0480*/  USEL UR4, URZ, 0xffffffff, UP1 ;  /* 0xffffffffff047887 */ /* 0x000fe40008800000 */
[----:B------:R-:W-:-:S10]  /*0490*/  UISETP.NE.AND.EX UP2, UPT, UR9, URZ, UPT, UP2 ;  /* 0x000000ff0900728c */ /* 0x000fd4000bf45320 */
[----:B------:R-:W-:Y:S01]  /*04a0*/  VOTEU.ANY UP0, P0 ;  /* 0x0000000000ff7886 */ /* 0x000fe20000000100 */
[----:B------:R-:W-:-:S04]  /*04b0*/  @!UP2 USEL UR4, URZ, 0xffffffff, UP0 ;  /* 0xffffffffff04a887 */ /* 0x000fc80008000000 */
[----:B------:R-:W-:-:S04]  /*04c0*/  ULOP3.LUT UR4, UR4, 0x1, URZ, 0xc0, !UPT ;  /* 0x0000000104047892 */ /* 0x000fc8000f8ec0ff */
[----:B------:R-:W-:-:S11]  /*04d0*/  UISETP.NE.U32.AND UP3, UPT, UR4, 0x1, UPT ;  /* 0x000000010400788c */ /* 0x000fd6000bf65070 */
.L_x_8:
[----:B-12---:R-:W1:Y:S02]  /*04e0*/  SHFL.IDX PT, R2, R80, RZ, 0x1f ;  /* 0x00001fff50027589 */ /* 0x006e6400000e0000 */
[----:B-1----:R-:W-:-:S13]  /*04f0*/  ISETP.NE.AND P0, PT, R2, RZ, PT ;  /* 0x000000ff0200720c */ /* 0x002fda0003f05270 */
[----:B------:R-:W-:Y:S05]  /*0500*/  @P0 BRA `(.L_x_9) ;  /* 0x0000000000ac0947 */ /* 0x000fea0003800000 */
[----:B------:R-:W-:Y:S01]  /*0510*/  ELECT P0, URZ, PT ;  /* 0x0000000000ff782f */ /* 0x000fe20003800000 */
[----:B------:R-:W-:-:S12]  /*0520*/  BSSY.RECONVERGENT B0, `(.L_x_9) ;  /* 0x0000029000007945 */ /* 0x000fd80003800200 */
[----:B------:R-:W-:Y:S05]  /*0530*/  @!P0 BRA `(.L_x_10) ;  /* 0x00000000009c8947 */ /* 0x000fea0003800000 */
[----:B------:R-:W1:Y:S01]  /*0540*/  S2UR UR4, SR_CgaCtaId ;  /* 0x00000000000479c3 */ /* 0x000e620000008800 */
[----:B------:R-:W-:Y:S01]  /*0550*/  UMOV UR5, 0x400 ;  /* 0x0000040000057882 */ /* 0x000fe20000000000 */
[----:B------:R-:W-:Y:S01]  /*0560*/  UMOV UR8, 0x1 ;  /* 0x0000000100087882 */ /* 0x000fe20000000000 */
[----:B------:R-:W-:Y:S01]  /*0570*/  UMOV UR6, 0x8 ;  /* 0x0000000800067882 */ /* 0x000fe20000000000 */
[----:B------:R-:W-:-:S04]  /*0580*/  UIADD3 UR8, UPT, UPT, -UR8, 0x100000, URZ ;  /* 0x0010000008087890 */ /* 0x000fc8000fffe1ff */
[----:B------:R-:W-:Y:S02]  /*0590*/  USHF.L.U32 UR9, UR8, 0xb, URZ ;  /* 0x0000000b08097899 */ /* 0x000fe400080006ff */
[----:B------:R-:W-:Y:S02]  /*05a0*/  USHF.L.U32 UR8, UR8, 0x1, URZ ;  /* 0x0000000108087899 */ /* 0x000fe400080006ff */
[----:B------:R-:W-:-:S04]  /*05b0*/  UIADD3 UR6, UPT, UPT, -UR6, 0x100000, URZ ;  /* 0x0010000006067890 */ /* 0x000fc8000fffe1ff */
[----:B------:R-:W-:Y:S02]  /*05c0*/  USHF.L.U32 UR7, UR6, 0xb, URZ ;  /* 0x0000000b06077899 */ /* 0x000fe400080006ff */
[----:B------:R-:W-:Y:S02]  /*05d0*/  USHF.L.U32 UR6, UR6, 0x1, URZ ;  /* 0x0000000106067899 */ /* 0x000fe400080006ff */
[----:B-1----:R-:W-:Y:S01]  /*05e0*/  ULEA UR4, UR4, UR5, 0x18 ;  /* 0x0000000504047291 */ /* 0x002fe2000f8ec0ff */
[----:B------:R-:W1:Y:S11]  /*05f0*/  FENCE.VIEW.ASYNC.S ;  /* 0x00000000000073c6 */ /* 0x000e760000000000 */
[----:B-1----:R1:W2:Y:S01]  /*0600*/  SYNCS.EXCH.64 URZ, [UR4], UR8 ;  /* 0x0000000804ff75b2 */ /* 0x0022a20008000100 */
[----:B------:R1:W3:Y:S01]  /*0610*/  SYNCS.EXCH.64 URZ, [UR4+0x68], UR6 ;  /* 0x0000680604ff75b2 */ /* 0x0002e20008000100 */
[----:B------:R1:W4:Y:S01]  /*0620*/  SYNCS.EXCH.64 URZ, [UR4+0x8], UR8 ;  /* 0x0000080804ff75b2 */ /* 0x0003220008000100 */
[----:B------:R1:W1:Y:S01]  /*0630*/  SYNCS.EXCH.64 URZ, [UR4+0x70], UR6 ;  /* 0x0000700604ff75b2 */ /* 0x0002620008000100 */
        /* <DEDUP_REMOVED lines=22> */
[----:B--234-:R-:W-:Y:S01]  /*07a0*/  NOP ;  /* 0x0000000000007918 */ /* 0x01cfe20000000000 */
.L_x_10:
[----:B-1----:R-:W-:Y:S05]  /*07b0*/  BSYNC.RECONVERGENT B0 ;  /* 0x0000000000007941 */ /* 0x002fea0003800200 */
.L_x_9:
[----:B------:R-:W1:Y:S01]  /*07c0*/  SHFL.IDX PT, R2, R80, RZ, 0x1f ;  /* 0x00001fff50027589 */ /* 0x000e6200000e0000 */
[----:B------:R-:W-:Y:S01]  /*07d0*/  NOP ;  /* 0x0000000000007918 */ /* 0x000fe20000000000 */
[----:B-1----:R-:W-:-:S13]  /*07e0*/  ISETP.NE.AND P0, PT, R2, 0x1, PT ;  /* 0x000000010200780c */ /* 0x002fda0003f05270 */
[----:B------:R-:W-:Y:S05]  /*07f0*/  @P0 BRA `(.L_x_11) ;  /* 0x0000000000400947 */ /* 0x000fea0003800000 */
        /* <DEDUP_REMOVED lines=9> */
[----:B------:R-:W-:Y:S01]  /*0890*/  USHF.L.U32 UR6, UR6, 0x1, URZ ;  /* 0x0000000106067899 */ /* 0x000fe200080006ff */
[----:B------:R-:W-:Y:S01]  /*08a0*/  ELECT P0, URZ, PT ;  /* 0x0000000000ff782f */ /* 0x000fe20003800000 */
[----:B-1----:R-:W-:Y:S01]  /*08b0*/  ULEA UR4, UR4, UR5, 0x18 ;  /* 0x0000000504047291 */ /* 0x002fe2000f8ec0ff */
[----:B------:R-:W1:Y:S11]  /*08c0*/  FENCE.VIEW.ASYNC.S ;  /* 0x00000000000073c6 */ /* 0x000e760000000000 */
[----:B-1----:R1:W2:Y:S01]  /*08d0*/  SYNCS.EXCH.64 URZ, [UR4+0xd0], UR8 ;  /* 0x0000d00804ff75b2 */ /* 0x0022a20008000100 */
[----:B------:R1:W3:Y:S01]  /*08e0*/  SYNCS.EXCH.64 URZ, [UR4+0xd8], UR6 ;  /* 0x0000d80604ff75b2 */ /* 0x0002e20008000100 */
[----:B------:R-:W-:Y:S01]  /*08f0*/  NOP ;  /* 0x0000000000007918 */ /* 0x000fe20000000000 */
.L_x_11:
[----:B------:R-:W4:Y:S01]  /*0900*/  SHFL.IDX PT, R2, R80, RZ, 0x1f ;  /* 0x00001fff50027589 */ /* 0x000f2200000e0000 */
[----:B------:R-:W-:Y:S01]  /*0910*/  NOP ;  /* 0x0000000000007918 */ /* 0x000fe20000000000 */
[----:B----4-:R-:W-:-:S13]  /*0920*/  ISETP.NE.AND P0, PT, R2, 0x3, PT ;  /* 0x000000030200780c */ /* 0x010fda0003f05270 */
[----:B------:R-:W-:Y:S05]  /*0930*/  @P0 BRA `(.L_x_12) ;  /* 0x0000000000300947 */ /* 0x000fea0003800000 */
[----:B-1----:R-:W1:Y:S01]  /*0940*/  S2UR UR4, SR_CgaCtaId ;  /* 0x00000000000479c3 */ /* 0x002e620000008800 */
[----:B------:R-:W-:Y:S01]  /*0950*/  UMOV UR6, 0x400 ;  /* 0x0000040000067882 */ /* 0x000fe20000000000 */
[----:B------:R-:W-:Y:S01]  /*0960*/  UMOV UR5, 0x20 ;  /* 0x0000002000057882 */ /* 0x000fe20000000000 */
[----:B------:R-:W-:Y:S01]  /*0970*/  ELECT P0, URZ, PT ;  /* 0x0000000000ff782f */ /* 0x000fe20003800000 */
[----:B-1----:R-:W-:Y:S02]  /*0980*/  ULEA UR6, UR4, UR6, 0x18 ;  /* 0x0000000604067291 */ /* 0x002fe4000f8ec0ff */
[----:B------:R-:W-:-:S04]  /*0990*/  UIADD3 UR4, UPT, UPT, -UR5, 0x100000, URZ ;  /* 0x0010000005047890 */ /* 0x000fc8000fffe1ff */
[----:B------:R-:W-:Y:S02]  /*09a0*/  USHF.L.U32 UR5, UR4, 0xb, URZ ;  /* 0x0000000b04057899 */ /* 0x000fe400080006ff */
[----:B------:R-:W-:Y:S01]  /*09b0*/  USHF.L.U32 UR4, UR4, 0x1, URZ ;  /* 0x0000000104047899 */ /* 0x000fe200080006ff */
[----:B------:R-:W1:Y:S11]  /*09c0*/  FENCE.VIEW.ASYNC.S ;  /* 0x00000000000073c6 */ /* 0x000e760000000000 */
[----:B-1----:R4:W1:Y:S01]  /*09d0*/  SYNCS.EXCH.64 URZ, [UR6+0xe0], UR4 ;  /* 0x0000e00406ff75b2 */ /* 0x0028620008000100 */
[----:B------:R4:W1:Y:S02]  /*09e0*/  SYNCS.EXCH.64 URZ, [UR6+0xe8], UR4 ;  /* 0x0000e80406ff75b2 */ /* 0x0008640008000100 */
[----:B----4-:R-:W-:Y:S01]  /*09f0*/  NOP ;  /* 0x0000000000007918 */ /* 0x010fe20000000000 */
.L_x_12:
[----:B------:R-:W4:Y:S01]  /*0a00*/  SHFL.IDX PT, R2, R80, RZ, 0x1f ;  /* 0x00001fff50027589 */ /* 0x000f2200000e0000 */
[----:B------:R-:W-:Y:S01]  /*0a10*/  NOP ;  /* 0x0000000000007918 */ /* 0x000fe20000000000 */
[----:B----4-:R-:W-:-:S13]  /*0a20*/  ISETP.NE.AND P0, PT, R2, 0x4, PT ;  /* 0x000000040200780c */ /* 0x010fda0003f05270 */
[----:B------:R-:W-:Y:S05]  /*0a30*/  @P0 BRA `(.L_x_13) ;  /* 0x00000000004c0947 */ /* 0x000fea0003800000 */
[----:B-1----:R-:W1:Y:S01]  /*0a40*/  S2UR UR6, SR_CgaCtaId ;  /* 0x00000000000679c3 */ /* 0x002e620000008800 */
[----:B------:R-:W-:Y:S01]  /*0a50*/  UMOV UR4, 0x720 ;  /* 0x0000072000047882 */ /* 0x000fe20000000000 */
[----:B------:R-:W-:Y:S01]  /*0a60*/  UMOV UR5, 0x400 ;  /* 0x0000040000057882 */ /* 0x000fe20000000000 */
[----:B------:R-:W-:Y:S01]  /*0a70*/  USEL UR4, UR4, 0x620, UP3 ;  /* 0x0000062004047887 */ /* 0x000fe20009800000 */
[----:B------:R-:W-:Y:S01]  /*0a80*/  UMOV UR8, 0x1 ;  /* 0x0000000100087882 */ /* 0x000fe20000000000 */
[----:B------:R-:W-:Y:S01]  /*0a90*/  ELECT P0, URZ, PT ;  /* 0x0000000000ff782f */ /* 0x000fe20003800000 */
[----:B------:R-:W-:-:S04]  /*0aa0*/  UIADD3 UR8, UPT, UPT, -UR8, 0x100000, URZ ;  /* 0x0010000008087890 */ /* 0x000fc8000fffe1ff */
[----:B------:R-:W-:Y:S02]  /*0ab0*/  USHF.L.U32 UR9, UR8, 0xb, URZ ;  /* 0x0000000b08097899 */ /* 0x000fe400080006ff */
[----:B------:R-:W-:Y:S02]  /*0ac0*/  USHF.L.U32 UR8, UR8, 0x1, URZ ;  /* 0x0000000108087899 */ /* 0x000fe400080006ff */
[----:B-1----:R-:W-:Y:S02]  /*0ad0*/  ULEA UR6, UR6, UR5, 0x18 ;  /* 0x0000000506067291 */ /* 0x002fe4000f8ec0ff */
[----:B------:R-:W-:-:S04]  /*0ae0*/  UIADD3 UR4, UPT, UPT, -UR4, 0x100000, URZ ;  /* 0x0010000004047890 */ /* 0x000fc8000fffe1ff */
[----:B------:R-:W-:Y:S02]  /*0af0*/  USHF.L.U32 UR5, UR4, 0xb, URZ ;  /* 0x0000000b04057899 */ /* 0x000fe400080006ff */
[----:B------:R-:W-:Y:S01]  /*0b00*/  USHF.L.U32 UR4, UR4, 0x1, URZ ;  /* 0x0000000104047899 */ /* 0x000fe200080006ff */
[----:B------:R-:W1:Y:S03]  /*0b10*/  FENCE.VIEW.ASYNC.S ;  /* 0x00000000000073c6 */ /* 0x000e660000000000 */
[----:B-1----:R4:W1:Y:S08]  /*0b20*/  SYNCS.EXCH.64 URZ, [UR6+0xf0], UR8 ;  /* 0x0000f00806ff75b2 */ /* 0x0028700008000100 */
[----:B------:R4:W1:Y:S01]  /*0b30*/  SYNCS.EXCH.64 URZ, [UR6+0x100], UR4 ;  /* 0x0001000406ff75b2 */ /* 0x0008620008000100 */
[----:B------:R4:W1:Y:S01]  /*0b40*/  SYNCS.EXCH.64 URZ, [UR6+0xf8], UR8 ;  /* 0x0000f80806ff75b2 */ /* 0x0008620008000100 */
[----:B------:R4:W1:Y:S02]  /*0b50*/  SYNCS.EXCH.64 URZ, [UR6+0x108], UR4 ;  /* 0x0001080406ff75b2 */ /* 0x0008640008000100 */
[----:B----4-:R-:W-:Y:S01]  /*0b60*/  NOP ;  /* 0x0000000000007918 */ /* 0x010fe20000000000 */
.L_x_13:
[----:B------:R-:W4:Y:S01]  /*0b70*/  SHFL.IDX PT, R2, R80, RZ, 0x1f ;  /* 0x00001fff50027589 */ /* 0x000f2200000e0000 */
[----:B------:R-:W-:Y:S01]  /*0b80*/  NOP ;  /* 0x0000000000007918 */ /* 0x000fe20000000000 */
[----:B----4-:R-:W-:-:S13]  /*0b90*/  ISETP.NE.AND P0, PT, R2, 0x5, PT ;  /* 0x000000050200780c */ /* 0x010fda0003f05270 */
[----:B------:R-:W-:Y:S05]  /*0ba0*/  @P0 BRA `(.L_x_14) ;  /* 0x0000000000580947 */ /* 0x000fea0003800000 */
[----:B-1----:R-:W1:Y:S01]  /*0bb0*/  S2UR UR4, SR_CgaCtaId ;  /* 0x00000000000479c3 */ /* 0x002e620000008800 */
        /* <DEDUP_REMOVED lines=12> */
[----:B-1----:R4:W1:Y:S01]  /*0c80*/  SYNCS.EXCH.64 URZ, [UR4+0x110], UR8 ;  /* 0x0001100804ff75b2 */ /* 0x0028620008000100 */
[----:B------:R4:W1:Y:S01]  /*0c90*/  SYNCS.EXCH.64 URZ, [UR4+0x130], UR6 ;  /* 0x0001300604ff75b2 */ /* 0x0008620008000100 */
[----:B------:R4:W1:Y:S01]  /*0ca0*/  SYNCS.EXCH.64 URZ, [UR4+0x118], UR8 ;  /* 0x0001180804ff75b2 */ /* 0x0008620008000100 */
[----:B------:R4:W1:Y:S01]  /*0cb0*/  SYNCS.EXCH.64 URZ, [UR4+0x138], UR6 ;  /* 0x0001380604ff75b2 */ /* 0x0008620008000100 */
[----:B------:R4:W1:Y:S01]  /*0cc0*/  SYNCS.EXCH.64 URZ, [UR4+0x120], UR8 ;  /* 0x0001200804ff75b2 */ /* 0x0008620008000100 */
[----:B------:R4:W1:Y:S01]  /*0cd0*/  SYNCS.EXCH.64 URZ, [UR4+0x140], UR6 ;  /* 0x0001400604ff75b2 */ /* 0x0008620008000100 */
[----:B------:R4:W1:Y:S01]  /*0ce0*/  SYNCS.EXCH.64 URZ, [UR4+0x128], UR8 ;  /* 0x0001280804ff75b2 */ /* 0x0008620008000100 */
[----:B------:R4:W1:Y:S02]  /*0cf0*/  SYNCS.EXCH.64 URZ, [UR4+0x148], UR6 ;  /* 0x0001480604ff75b2 */ /* 0x0008640008000100 */
[----:B----4-:R-:W-:Y:S01]  /*0d00*/  NOP ;  /* 0x0000000000007918 */ /* 0x010fe20000000000 */
.L_x_14:
[----:B------:R-:W4:Y:S01]  /*0d10*/  SHFL.IDX PT, R2, R80, RZ, 0x1f ;  /* 0x00001fff50027589 */ /* 0x000f2200000e0000 */
[----:B------:R-:W1:Y:S01]  /*0d20*/  S2UR UR52, SR_CgaCtaId ;  /* 0x00000000003479c3 */ /* 0x000e620000008800 */
[----:B------:R-:W-:Y:S01]  /*0d30*/  NOP ;  /* 0x0000000000007918 */ /* 0x000fe20000000000 */
[----:B----4-:R-:W-:-:S13]  /*0d40*/  ISETP.NE.AND P0, PT, R2, 0x3, PT ;  /* 0x000000030200780c */ /* 0x010fda0003f05270 */
[----:B-1----:R-:W-:Y:S05]  /*0d50*/  @P0 BRA `(.L_x_15) ;  /* 0x0000000000340947 */ /* 0x002fea0003800000 */
[----:B------:R-:W-:Y:S01]  /*0d60*/  UMOV UR4, 0x400 ;  /* 0x0000040000047882 */ /* 0x000fe20000000000 */
[----:B------:R-:W-:Y:S01]  /*0d70*/  UMOV UR6, 0x20 ;  /* 0x0000002000067882 */ /* 0x000fe20000000000 */
[----:B------:R-:W-:Y:S02]  /*0d80*/  ULEA UR4, UR52, UR4, 0x18 ;  /* 0x0000000434047291 */ /* 0x000fe4000f8ec0ff */
[----:B------:R-:W-:-:S04]  /*0d90*/  UIADD3 UR6, UPT, UPT, -UR6, 0x100000, URZ ;  /* 0x0010000006067890 */ /* 0x000fc8000fffe1ff */
[----:B------:R-:W-:Y:S02]  /*0da0*/  USHF.L.U32 UR7, UR6, 0xb, URZ ;  /* 0x0000000b06077899 */ /* 0x000fe400080006ff */
[----:B------:R-:W-:Y:S01]  /*0db0*/  USHF.L.U32 UR6, UR6, 0x1, URZ ;  /* 0x0000000106067899 */ /* 0x000fe200080006ff */
[----:B------:R-:W-:Y:S01]  /*0dc0*/  ELECT P0, URZ, PT ;  /* 0x0000000000ff782f */ /* 0x000fe20003800000 */
[----:B------:R-:W1:Y:S10]  /*0dd0*/  FENCE.VIEW.ASYNC.S ;  /* 0x00000000000073c6 */ /* 0x000e740000000000 */
[----:B-1----:R1:W4:Y:S01]  /*0de0*/  SYNCS.EXCH.64 URZ, [UR4+0x150], UR6 ;  /* 0x0001500604ff75b2 */ /* 0x0023220008000100 */
[----:B------:R1:W1:Y:S01]  /*0df0*/  SYNCS.EXCH.64 URZ, [UR4+0x160], UR6 ;  /* 0x0001600604ff75b2 */ /* 0x0002620008000100 */
[----:B------:R1:W1:Y:S01]  /*0e00*/  SYNCS.EXCH.64 URZ, [UR4+0x158], UR6 ;  /* 0x0001580604ff75b2 */ /* 0x0002620008000100 */
[----:B------:R1:W1:Y:S01]  /*0e10*/  SYNCS.EXCH.64 URZ, [UR4+0x168], UR6 ;  /* 0x0001680604ff75b2 */ /* 0x0002620008000100 */
[----:B------:R-:W-:Y:S01]  /*0e20*/  NOP ;  /* 0x0000000000007918 */ /* 0x000fe20000000000 */
.L_x_15:
[----:B-1----:R-:W1:Y:S01]  /*0e30*/  LDCU UR4, c[0x0][0x36c] ;  /* 0x00006d80ff0477ac */ /* 0x002e620008000800 */
[----:B------:R-:W-:Y:S01]  /*0e40*/  ISETP.NE.OR P3, PT, R0, 0x2, !P3 ;  /* 0x000000020000780c */ /* 0x000fe20005f65670 */
[----:B------:R-:W-:Y:S01]  /*0e50*/  NOP ;  /* 0x0000000000007918 */ /* 0x000fe20000000000 */
[----:B------:R-:W-:Y:S01]  /*0e60*/  LOP3.LUT R0, R76, 0x1f, RZ, 0xc0, !PT ;  /* 0x0000001f4c007812 */ /* 0x000fe200078ec0ff */
[----:B------:R-:W-:Y:S02]  /*0e70*/  UISETP.NE.AND UP4, UPT, UR18, 0x2, UPT ;  /* 0x000000021200788c */ /* 0x000fe4000bf85270 */
[----:B------:R-:W-:Y:S02]  /*0e80*/  UISETP.NE.AND UP5, UPT, UR18, URZ, UPT ;  /* 0x000000ff1200728c */ /* 0x000fe4000bfa5270 */
[----:B-1----:R-:W-:-:S09]  /*0e90*/  UISETP.EQ.U32.AND UP6, UPT, UR4, 0x1, UPT ;  /* 0x000000010400788c */ /* 0x002fd2000bfc2070 */
[----:B------:R-:W-:Y:S05]  /*0ea0*/  BRA.U !UP6, `(.L_x_16) ;  /* 0x000000010e087547 */ /* 0x000fea000b800000 */
[----:B--234-:R-:W-:Y:S01]  /*0eb0*/  UCGABAR_ARV ;  /* 0x00000000000079c7 */ /* 0x01cfe20008000000 */
[----:B------:R-:W-:Y:S05]  /*0ec0*/  BRA `(.L_x_17) ;  /* 0x0000000000047947 */ /* 0x000fea0003800000 */
.L_x_16:
[----:B--234-:R-:W-:Y:S01]  /*0ed0*/  NOP ;  /* 0x0000000000007918 */ /* 0x01cfe20000000000 */
.L_x_17:
[----:B------:R-:W1:Y:S01]  /*0ee0*/  S2UR UR46, SR_CTAID.X ;  /* 0x00000000002e79c3 */ /* 0x000e620000002500 */
[----:B------:R-:W-:-:S05]  /*0ef0*/  CS2R.32 R3, SR_CgaSize ;  /* 0x0000000000037805 */ /* 0x000fca0000008a00 */
[----:B------:R-:W-:-:S05]  /*0f00*/  IMAD R3, R3, -0xa0, RZ ;  /* 0xffffff6003037824 */ /* 0x000fca00078e02ff */
[----:B------:R-:W-:-:S14]  /*0f10*/  R2UR UR5, R3 ;  /* 0x00000000030572ca */ /* 0x000fdc00000e0000 */
[----:B------:R-:W2:Y:S01]  /*0f20*/  LDCU UR5, c[0x0][UR5+0x2b0] ;  /* 0x00005600050577ac */ /* 0x000ea20008000800 */
[----:B------:R-:W-:-:S05]  /*0f30*/  CS2R.32 R3, SR_CgaSize ;  /* 0x0000000000037805 */ /* 0x000fca0000008a00 */
[----:B------:R-:W-:-:S05]  /*0f40*/  IMAD R3, R3, -0xa0, RZ ;  /* 0xffffff6003037824 */ /* 0x000fca00078e02ff */
[----:B------:R-:W-:-:S14]  /*0f50*/  R2UR UR4, R3 ;  /* 0x00000000030472ca */ /* 0x000fdc00000e0000 */
[----:B------:R-:W3:Y:S01]  /*0f60*/  LDCU UR4, c[0x0][UR4+0x2b4] ;  /* 0x00005680040477ac */ /* 0x000ee20008000800 */
[----:B------:R-:W4:Y:S01]  /*0f70*/  S2UR UR45, SR_CTAID.Y ;  /* 0x00000000002d79c3 */ /* 0x000f220000002600 */
[----:B------:R-:W-:-:S05]  /*0f80*/  CS2R.32 R3, SR_CgaSize ;  /* 0x0000000000037805 */ /* 0x000fca0000008a00 */
[----:B------:R-:W-:-:S05]  /*0f90*/  IMAD R3, R3, -0xa0, RZ ;  /* 0xffffff6003037824 */ /* 0x000fca00078e02ff */
[----:B------:R-:W-:-:S14]  /*0fa0*/  R2UR UR57, R3 ;  /* 0x00000000033972ca */ /* 0x000fdc00000e0000 */
[----:B------:R-:W3:Y:S01]  /*0fb0*/  LDCU UR57, c[0x0][UR57+0x2a0] ;  /* 0x00005400393977ac */ /* 0x000ee20008000800 */
[----:B------:R-:W-:-:S05]  /*0fc0*/  CS2R.32 R3, SR_CgaSize ;  /* 0x0000000000037805 */ /* 0x000fca0000008a00 */
[----:B------:R-:W-:-:S05]  /*0fd0*/  IMAD R3, R3, -0xa0, RZ ;  /* 0xffffff6003037824 */ /* 0x000fca00078e02ff */
[----:B------:R-:W-:-:S14]  /*0fe0*/  R2UR UR60, R3 ;  /* 0x00000000033c72ca */ /* 0x000fdc00000e0000 */
[----:B------:R-:W3:Y:S01]  /*0ff0*/  LDCU UR60, c[0x0][UR60+0x2a4] ;  /* 0x000054803c3c77ac */ /* 0x000ee20008000800 */
[----:B------:R-:W-:Y:S01]  /*1000*/  USHF.L.U32 UR24, UR52, 0xa, URZ ;  /* 0x0000000a34187899 */ /* 0x000fe200080006ff */
[----:B------:R-:W3:Y:S01]  /*1010*/  LDCU UR19, c[0x0][0xb24] ;  /* 0x00016480ff1377ac */ /* 0x000ee20008000800 */
[----:B------:R-:W3:Y:S01]  /*1020*/  LDCU UR42, c[0x0][0xb24] ;  /* 0x00016480ff2a77ac */ /* 0x000ee20008000800 */
[----:B-1----:R-:W-:Y:S01]  /*1030*/  I2FP.F32.U32 R3, UR46 ;  /* 0x0000002e00037c45 */ /* 0x002fe20008201000 */
[----:B------:R-:W1:Y:S04]  /*1040*/  LDCU UR22, c[0x0][0xb30] ;  /* 0x00016600ff1677ac */ /* 0x000e680008000800 */
[----:B--2---:R-:W-:Y:S01]  /*1050*/  FMUL R3, R3, UR5 ;  /* 0x0000000503037c20 */ /* 0x004fe20008400000 */
[----:B------:R-:W-:Y:S01]  /*1060*/  ULOP3.LUT UR24, UR24, 0x1c00, URZ, 0xc0, !UPT ;  /* 0x00001c0018187892 */ /* 0x000fe2000f8ec0ff */
[----:B----4-:R-:W-:-:S04]  /*1070*/  I2FP.F32.U32 R2, UR45 ;  /* 0x0000002d00027c45 */ /* 0x010fc80008201000 */
[----:B------:R-:W2:Y:S01]  /*1080*/  F2I.U32.TRUNC.NTZ R3, R3 ;  /* 0x0000000300037305 */ /* 0x000ea2000020f000 */
[----:B---3--:R-:W-:-:S07]  /*1090*/  FMUL R2, R2, UR4 ;  /* 0x0000000402027c20 */ /* 0x008fce0008400000 */
[----:B------:R-:W3:Y:S01]  /*10a0*/  F2I.U32.TRUNC.NTZ R2, R2 ;  /* 0x0000000200027305 */ /* 0x000ee2000020f000 */
[----:B--2---:R-:W-:Y:S02]  /*10b0*/  R2UR UR5, R3 ;  /* 0x00000000030572ca */ /* 0x004fe400000e0000 */
[----:B---3--:R-:W-:Y:S02]  /*10c0*/  R2UR UR4, R2 ;  /* 0x00000000020472ca */ /* 0x008fe400000e0000 */
[----:B------:R-:W-:-:S09]  /*10d0*/  PRMT R2, RZ, 0x7610, R2 ;  /* 0x00007610ff027816 */ /* 0x000fd20000000002 */
[----:B------:R-:W-:-:S04]  /*10e0*/  UIADD3 UR5, UPT, UPT, -UR5, URZ, URZ ;  /* 0x000000ff05057290 */ /* 0x000fc8000fffe1ff */
[----:B------:R-:W-:Y:S02]  /*10f0*/  UIMAD UR57, UR57, UR5, UR46 ;  /* 0x00000005393972a4 */ /* 0x000fe4000f8e022e */
[----:B------:R-:W-:-:S04]  /*1100*/  UIADD3 UR4, UPT, UPT, -UR4, URZ, URZ ;  /* 0x000000ff04047290 */ /* 0x000fc8000fffe1ff */
[----:B------:R-:W-:Y:S01]  /*1110*/  UIMAD UR60, UR60, UR4, UR45 ;  /* 0x000000043c3c72a4 */ /* 0x000fe2000f8e022d */
[----:B-1----:R-:W-:Y:S11]  /*1120*/  BRA.U UP5, `(.L_x_18) ;  /* 0x0000000105787547 */ /* 0x002ff6000b800000 */
[----:B------:R-:W-:-:S04]  /*1130*/  UISETP.NE.AND UP0, UPT, UR60, URZ, UPT ;  /* 0x000000ff3c00728c */ /* 0x000fc8000bf05270 */
[----:B------:R-:W-:Y:S02]  /*1140*/  USEL UR5, URZ, 0x2, UP0 ;  /* 0x00000002ff057887 */ /* 0x000fe40008000000 */
[----:B------:R-:W-:Y:S02]  /*1150*/  USEL UR4, URZ, 0x4, UP0 ;  /* 0x00000004ff047887 */ /* 0x000fe40008000000 */
[----:B------:R-:W-:Y:S02]  /*1160*/  USEL UR7, URZ, 0x8, UP0 ;  /* 0x00000008ff077887 */ /* 0x000fe40008000000 */
[----:B------:R-:W-:Y:S02]  /*1170*/  USEL UR6, URZ, 0x10, UP0 ;  /* 0x00000010ff067887 */ /* 0x000fe40008000000 */
[----:B------:R-:W-:Y:S02]  /*1180*/  USEL UR8, URZ, 0x20, UP0 ;  /* 0x00000020ff087887 */ /* 0x000fe40008000000 */
[----:B------:R-:W-:-:S02]  /*1190*/  USEL UR12, URZ, 0x40, UP0 ;  /* 0x00000040ff0c7887 */ /* 0x000fc40008000000 */
[----:B------:R-:W-:Y:S02]  /*11a0*/  USEL UR13, URZ, 0x80, UP0 ;  /* 0x00000080ff0d7887 */ /* 0x000fe40008000000 */
[----:B------:R-:W-:-:S04]  /*11b0*/  UISETP.NE.AND UP0, UPT, UR60, URZ, UPT ;  /* 0x000000ff3c00728c */ /* 0x000fc8000bf05270 */
[----:B------:R-:W-:-:S04]  /*11c0*/  UISETP.EQ.OR UP0, UPT, UR57, URZ, !UP0 ;  /* 0x000000ff3900728c */ /* 0x000fc8000c702670 */
[----:B------:R-:W-:Y:S02]  /*11d0*/  USEL UR11, URZ, 0x1, !UP0 ;  /* 0x00000001ff0b7887 */ /* 0x000fe4000c000000 */
[----:B------:R-:W-:-:S04]  /*11e0*/  UISETP.NE.AND UP0, UPT, UR57, 0x1, UPT ;  /* 0x000000013900788c */ /* 0x000fc8000bf05270 */
[----:B------:R-:W-:Y:S02]  /*11f0*/  USEL UR10, UR5, 0x2, UP0 ;  /* 0x00000002050a7887 */ /* 0x000fe40008000000 */
[----:B------:R-:W-:-:S04]  /*1200*/  UISETP.NE.AND UP0, UPT, UR57, 0x2, UPT ;  /* 0x000000023900788c */ /* 0x000fc8000bf05270 */
[----:B------:R-:W-:Y:S02]  /*1210*/  USEL UR4, UR4, 0x4, UP0 ;  /* 0x0000000404047887 */ /* 0x000fe40008000000 */
[----:B------:R-:W-:Y:S02]  /*1220*/  UISETP.NE.AND UP0, UPT, UR57, 0x3, UPT ;  /* 0x000000033900788c */ /* 0x000fe4000bf05270 */
[----:B------:R-:W-:Y:S02]  /*1230*/  UIADD3 UR4, UPT, UPT, UR4, UR10, UR11 ;  /* 0x0000000a04047290 */ /* 0x000fe4000fffe00b */
        /* <DEDUP_REMOVED lines=10> */
[----:B------:R-:W-:-:S04]  /*12e0*/  USEL UR5, UR13, 0x80, UP0 ;  /* 0x000000800d057887 */ /* 0x000fc80008000000 */
[----:B------:R-:W-:-:S06]  /*12f0*/  UIADD3 UR4, UPT, UPT, UR4, UR5, URZ ;  /* 0x0000000504047290 */ /* 0x000fcc000fffe0ff */
[----:B------:R-:W-:-:S07]  /*1300*/  MOV R2, UR4 ;  /* 0x0000000400027c02 */ /* 0x000fce0008000f00 */
.L_x_18:
[----:B------:R-:W1:Y:S01]  /*1310*/  S2UR UR36, SR_CTAID.Z ;  /* 0x00000000002479c3 */ /* 0x000e620000002700 */
[----:B------:R-:W-:-:S09]  /*1320*/  UISETP.GE.AND UP0, UPT, UR19, 0x1, UPT ;  /* 0x000000011300788c */ /* 0x000fd2000bf06270 */
[----:B------:R-:W-:Y:S05]  /*1330*/  BRA.U !UP0, `(.L_x_19) ;  /* 0x0000000108d07547 */ /* 0x000fea000b800000 */
[----:B------:R-:W2:Y:S01]  /*1340*/  LDCU UR20, c[0x0][0xb0c] ;  /* 0x00016180ff1477ac */ /* 0x000ea20008000800 */
[----:B------:R-:W3:Y:S01]  /*1350*/  LDCU.128 UR12, c[0x0][0xb10] ;  /* 0x00016200ff0c77ac */ /* 0x000ee20008000c00 */
[----:B------:R-:W4:Y:S01]  /*1360*/  LDCU UR6, c[0x0][0x370] ;  /* 0x00006e00ff0677ac */ /* 0x000f220008000800 */
[----:B------:R-:W1:Y:S01]  /*1370*/  LDCU UR7, c[0x0][0x374] ;  /* 0x00006e80ff0777ac */ /* 0x000e620008000800 */
[----:B------:R-:W1:Y:S01]  /*1380*/  LDCU UR21, c[0x0][0xb20] ;  /* 0x00016400ff1577ac */ /* 0x000e620008000800 */
[----:B--2---:R-:W-:Y:S02]  /*1390*/  UISETP.NE.AND UP0, UPT, UR20, 0x1, UPT ;  /* 0x000000011400788c */ /* 0x004fe4000bf05270 */
[----:B---3--:R-:W-:Y:S01]  /*13a0*/  UIMAD.WIDE.U32 UR4, UR46, UR12, URZ ;  /* 0x0000000c2e0472a5 */ /* 0x008fe2000f8e00ff */
[----:B------:R-:W2:Y:S01]  /*13b0*/  LDCU.64 UR8, c[0x0][0xb28] ;  /* 0x00016500ff0877ac */ /* 0x000ea20008000a00 */
[----:B----4-:R-:W-:Y:S02]  /*13c0*/  UIMAD.WIDE.U32 UR10, UR6, UR12, URZ ;  /* 0x0000000c060a72a5 */ /* 0x010fe4000f8e00ff */
[----:B------:R-:W-:-:S02]  /*13d0*/  USHF.R.U32.HI UR5, URZ, UR13, UR5 ;  /* 0x0000000dff057299 */ /* 0x000fc40008011605 */
[----:B------:R-:W-:Y:S02]  /*13e0*/  UISETP.NE.AND UP2, UPT, UR19, 0x1, UPT ;  /* 0x000000011300788c */ /* 0x000fe4000bf45270 */
[----:B------:R-:W-:Y:S01]  /*13f0*/  USEL UR5, UR46, UR5, !UP0 ;  /* 0x000000052e057287 */ /* 0x000fe2000c000000 */
[----:B------:R-:W-:Y:S01]  /*1400*/  UMOV UR10, UR11 ;  /* 0x0000000b000a7c82 */ /* 0x000fe20008000000 */
[----:B------:R-:W-:Y:S02]  /*1410*/  UIMAD.WIDE.U32 UR16, UR45, UR15, URZ ;  /* 0x0000000f2d1072a5 */ /* 0x000fe4000f8e00ff */
[----:B------:R-:W-:Y:S02]  /*1420*/  @UP0 USHF.R.U32.HI UR6, URZ, UR13, UR10 ;  /* 0x0000000dff060299 */ /* 0x000fe4000801160a */
[----:B------:R-:W-:Y:S02]  /*1430*/  UISETP.NE.AND UP0, UPT, UR14, 0x1, UPT ;  /* 0x000000010e00788c */ /* 0x000fe4000bf05270 */
[----:B-1----:R-:W-:-:S02]  /*1440*/  UIMAD.WIDE.U32 UR10, UR7, UR15, URZ ;  /* 0x0000000f070a72a5 */ /* 0x002fc4000f8e00ff */
[----:B--2---:R-:W-:Y:S01]  /*1450*/  UIMAD.WIDE.U32 UR12, UR6, UR8, URZ ;  /* 0x00000008060c72a5 */ /* 0x004fe2000f8e00ff */
[----:B------:R-:W-:Y:S02]  /*1460*/  UMOV UR4, UR17 ;  /* 0x0000001100047c82 */ /* 0x000fe40008000000 */
[----:B------:R-:W-:Y:S02]  /*1470*/  USHF.R.U32.HI UR4, URZ, UR21, UR4 ;  /* 0x00000015ff047299 */ /* 0x000fe40008011604 */
[----:B------:R-:W-:Y:S02]  /*1480*/  UMOV UR10, UR11 ;  /* 0x0000000b000a7c82 */ /* 0x000fe40008000000 */
[----:B------:R-:W-:Y:S01]  /*1490*/  UMOV UR12, UR13 ;  /* 0x0000000d000c7c82 */ /* 0x000fe20008000000 */
[----:B------:R-:W-:Y:S02]  /*14a0*/  @UP0 USHF.R.U32.HI UR7, URZ, UR21, UR10 ;  /* 0x00000015ff070299 */ /* 0x000fe4000801160a */
[----:B------:R-:W-:-:S02]  /*14b0*/  USEL UR4, UR45, UR4, !UP0 ;  /* 0x000000042d047287 */ /* 0x000fc4000c000000 */
[----:B------:R-:W-:Y:S02]  /*14c0*/  UIMAD.WIDE.U32 UR10, UR7, UR8, URZ ;  /* 0x00000008070a72a5 */ /* 0x000fe4000f8e00ff */
[----:B------:R-:W-:Y:S02]  /*14d0*/  @UP2 USHF.R.U32.HI UR6, URZ, UR9, UR12 ;  /* 0x00000009ff062299 */ /* 0x000fe4000801160c */
[----:B------:R-:W-:-:S03]  /*14e0*/  UIMAD.WIDE.U32 UR12, UR4, UR8, URZ ;  /* 0x00000008040c72a5 */ /* 0x000fc6000f8e00ff */
[----:B------:R-:W-:Y:S02]  /*14f0*/  UMOV UR10, UR11 ;  /* 0x0000000b000a7c82 */ /* 0x000fe40008000000 */
[----:B------:R-:W-:Y:S02]  /*1500*/  @UP2 USHF.R.U32.HI UR7, URZ, UR9, UR10 ;  /* 0x00000009ff072299 */ /* 0x000fe4000801160a */
[----:B------:R-:W-:Y:S02]  /*1510*/  UIMAD UR10, UR6, UR19, URZ ;  /* 0x00000013060a72a4 */ /* 0x000fe4000f8e02ff */
[----:B------:R-:W-:-:S04]  /*1520*/  UIMAD UR7, UR7, UR19, URZ ;  /* 0x00000013070772a4 */ /* 0x000fc8000f8e02ff */
[----:B------:R-:W-:-:S03]  /*1530*/  UISETP.GE.AND UP0, UPT, UR4, UR7, UPT ;  /* 0x000000070400728c */ /* 0x000fc6000bf06270 */
[----:B------:R-:W-:Y:S01]  /*1540*/  UMOV UR7, UR13 ;  /* 0x0000000d00077c82 */ /* 0x000fe20008000000 */
[----:B------:R-:W-:Y:S02]  /*1550*/  UISETP.GE.OR UP0, UPT, UR5, UR10, UP0 ;  /* 0x0000000a0500728c */ /* 0x000fe40008706670 */
[----:B------:R-:W-:Y:S02]  /*1560*/  UIMAD.WIDE.U32 UR10, UR5, UR8, URZ ;  /* 0x00000008050a72a5 */ /* 0x000fe4000f8e00ff */
[----:B------:R-:W-:Y:S02]  /*1570*/  USHF.R.U32.HI UR7, URZ, UR9, UR7 ;  /* 0x00000009ff077299 */ /* 0x000fe40008011607 */
[----:B------:R-:W-:Y:S02]  /*1580*/  UIADD3 UR10, UPT, UPT, -UR4, URZ, URZ ;  /* 0x000000ff040a7290 */ /* 0x000fe4000fffe1ff */
[----:B------:R-:W-:Y:S02]  /*1590*/  USEL UR7, UR4, UR7, !UP2 ;  /* 0x0000000704077287 */ /* 0x000fe4000d000000 */
[----:B------:R-:W-:Y:S01]  /*15a0*/  UIMAD UR10, UR14, UR10, UR45 ;  /* 0x0000000a0e0a72a4 */ /* 0x000fe2000f8e022d */
[----:B------:R-:W-:Y:S01]  /*15b0*/  @!UP0 UMOV UR8, UR11 ;  /* 0x0000000b00088c82 */ /* 0x000fe20008000000 */
[----:B------:R-:W-:-:S02]  /*15c0*/  UIADD3 UR11, UPT, UPT, -UR5, URZ, URZ ;  /* 0x000000ff050b7290 */ /* 0x000fc4000fffe1ff */
[----:B------:R-:W-:Y:S02]  /*15d0*/  @!UP0 USHF.R.U32.HI UR8, URZ, UR9, UR8 ;  /* 0x00000009ff088299 */ /* 0x000fe40008011608 */
[----:B------:R-:W-:Y:S02]  /*15e0*/  UIADD3 UR9, UPT, UPT, -UR7, URZ, URZ ;  /* 0x000000ff07097290 */ /* 0x000fe4000fffe1ff */
[----:B------:R-:W-:Y:S02]  /*15f0*/  @!UP0 USEL UR8, UR5, UR8, !UP2 ;  /* 0x0000000805088287 */ /* 0x000fe4000d000000 */
[----:B------:R-:W-:Y:S02]  /*1600*/  UIMAD UR9, UR19, UR9, UR4 ;  /* 0x00000009130972a4 */ /* 0x000fe4000f8e0204 */
[----:B------:R-:W-:Y:S02]  /*1610*/  @!UP0 UIADD3 UR7, UPT, UPT, UR7, -UR8, URZ ;  /* 0x8000000807078290 */ /* 0x000fe4000fffe0ff */
[----:B------:R-:W-:-:S02]  /*1620*/  @!UP0 UIMAD UR6, UR9, UR6, UR8 ;  /* 0x00000006090682a4 */ /* 0x000fc4000f8e0208 */
[----:B------:R-:W-:Y:S02]  /*1630*/  @!UP0 UIMAD UR4, UR7, UR19, UR5 ;  /* 0x00000013070482a4 */ /* 0x000fe4000f8e0205 */
[----:B------:R-:W-:Y:S02]  /*1640*/  UIMAD UR46, UR20, UR11, UR46 ;  /* 0x0000000b142e72a4 */ /* 0x000fe4000f8e022e */
[----:B------:R-:W-:Y:S01]  /*1650*/  UIMAD UR45, UR4, UR14, UR10 ;  /* 0x0000000e042d72a4 */ /* 0x000fe2000f8e020a */
[----:B------:R-:W-:Y:S02]  /*1660*/  @!UP0 UMOV UR5, UR6 ;  /* 0x0000000600058c82 */ /* 0x000fe40008000000 */
[----:B------:R-:W-:-:S12]  /*1670*/  UIMAD UR46, UR5, UR20, UR46 ;  /* 0x00000014052e72a4 */ /* 0x000fd8000f8e022e */
.L_x_19:
[----:B------:R-:W-:-:S09]  /*1680*/  UISETP.NE.AND UP0, UPT, UR22, 0x1, UPT ;  /* 0x000000011600788c */ /* 0x000fd2000bf05270 */
[----:B------:R-:W-:Y:S05]  /*1690*/  BRA.U UP0, `(.L_x_20) ;  /* 0x0000000100407547 */ /* 0x000fea000b800000 */
[----:B------:R-:W2:Y:S01]  /*16a0*/  LDCU.128 UR8, c[0x0][0xb10] ;  /* 0x00016200ff0877ac */ /* 0x000ea20008000c00 */
[----:B------:R-:W3:Y:S01]  /*16b0*/  LDCU UR12, c[0x0][0xb0c] ;  /* 0x00016180ff0c77ac */ /* 0x000ee20008000800 */
[----:B------:R-:W4:Y:S01]  /*16c0*/  LDCU UR13, c[0x0][0xb20] ;  /* 0x00016400ff0d77ac */ /* 0x000f220008000800 */
[----:B--2---:R-:W-:Y:S02]  /*16d0*/  UIMAD.WIDE.U32 UR4, UR46, UR8, URZ ;  /* 0x000000082e0472a5 */ /* 0x004fe4000f8e00ff */
[----:B------:R-:W-:Y:S02]  /*16e0*/  UIMAD.WIDE.U32 UR6, UR45, UR11, URZ ;  /* 0x0000000b2d0672a5 */ /* 0x000fe4000f8e00ff */
[----:B---3--:R-:W-:Y:S02]  /*16f0*/  UISETP.NE.AND UP0, UPT, UR12, 0x1, UPT ;  /* 0x000000010c00788c */ /* 0x008fe4000bf05270 */
[----:B------:R-:W-:-:S03]  /*1700*/  USHF.R.U32.HI UR5, URZ, UR9, UR5 ;  /* 0x00000009ff057299 */ /* 0x000fc60008011605 */
[----:B------:R-:W-:Y:S01]  /*1710*/  UMOV UR4, UR7 ;  /* 0x0000000700047c82 */ /* 0x000fe20008000000 */
[----:B------:R-:W-:Y:S02]  /*1720*/  USEL UR5, UR46, UR5, !UP0 ;  /* 0x000000052e057287 */ /* 0x000fe4000c000000 */
[----:B------:R-:W-:Y:S02]  /*1730*/  UISETP.NE.AND UP0, UPT, UR10, 0x1, UPT ;  /* 0x000000010a00788c */ /* 0x000fe4000bf05270 */
[----:B----4-:R-:W-:-:S04]  /*1740*/  USHF.R.U32.HI UR4, URZ, UR13, UR4 ;  /* 0x0000000dff047299 */ /* 0x010fc80008011604 */
[----:B------:R-:W-:-:S04]  /*1750*/  USEL UR4, UR45, UR4, !UP0 ;  /* 0x000000042d047287 */ /* 0x000fc8000c000000 */
[----:B------:R-:W-:Y:S02]  /*1760*/  UIADD3 UR6, UPT, UPT, UR5, -UR4, URZ ;  /* 0x8000000405067290 */ /* 0x000fe4000fffe0ff */
[----:B------:R-:W-:Y:S02]  /*1770*/  UIADD3 UR4, UPT, UPT, -UR5, UR4, URZ ;  /* 0x0000000405047290 */ /* 0x000fe4000fffe1ff */
[----:B------:R-:W-:Y:S02]  /*1780*/  UIMAD UR45, UR6, UR10, UR45 ;  /* 0x0000000a062d72a4 */ /* 0x000fe4000f8e022d */
[----:B------:R-:W-:-:S12]  /*1790*/  UIMAD UR46, UR4, UR12, UR46 ;  /* 0x0000000c042e72a4 */ /* 0x000fd8000f8e022e */
.L_x_20:
[----:B------:R-:W-:Y:S01]  /*17a0*/  UISETP.NE.AND UP0, UPT, UR18, 0x2, UPT ;  /* 0x000000021200788c */ /* 0x000fe2000bf05270 */
[----:B------:R-:W-:Y:S09]  /*17b0*/  BRA.U !UP6, `(.L_x_21) ;  /* 0x000000010e0c7547 */ /* 0x000ff2000b800000 */
[----:B------:R-:W-:Y:S01]  /*17c0*/  UCGABAR_WAIT ;  /* 0x0000000000007dc7 */ /* 0x000fe20008000000 */
[----:B------:R-:W-:Y:S01]  /*17d0*/  CCTL.IVALL ;  /* 0x00000000ff00798f */ /* 0x000fe20002000000 */
[----:B------:R-:W-:Y:S05]  /*17e0*/  BRA `(.L_x_22) ;  /* 0x0000000000047947 */ /* 0x000fea0003800000 */
.L_x_21:
[----:B------:R-:W-:Y:S06]  /*17f0*/  BAR.SYNC.DEFER_BLOCKING 0x0 ;  /* 0x0000000000007b1d */ /* 0x000fec0000010000 */
.L_x_22:
[----:B------:R-:W-:Y:S05]  /*1800*/  BRA.U UP0, `(.L_x_23) ;  /* 0x0000001900047547 */ /* 0x000fea000b800000 */
[----:B------:R-:W2:Y:S01]  /*1810*/  LDCU UR6, c[0x0][0x38c] ;  /* 0x00007180ff0677ac */ /* 0x000ea20008000800 */
[----:B------:R-:W-:Y:S01]  /*1820*/  PLOP3.LUT P1, PT, PT, PT, UP3, 0x80, 0x8 ;  /* 0x000000000008781c */ /* 0x000fe20003f2f038 */
[----:B------:R-:W-:Y:S01]  /*1830*/  IMAD.MOV.U32 R12, RZ, RZ, 0x1 ;  /* 0x00000001ff0c7424 */ /* 0x000fe200078e00ff */
[----:B------:R-:W-:Y:S01]  /*1840*/  ISETP.EQ.OR P2, PT, R0, RZ, P3 ;  /* 0x000000ff0000720c */ /* 0x000fe20001f42670 */
[----:B------:R-:W-:Y:S01]  /*1850*/  UISETP.NE.AND UP1, UPT, UR18, URZ, UPT ;  /* 0x000000ff1200728c */ /* 0x000fe2000bf25270 */
[----:B------:R-:W-:Y:S01]  /*1860*/  PLOP3.LUT P1, PT, P1, PT, PT, 0x8, 0x80 ;  /* 0x000000000080781c */ /* 0x000fe20000f2e170 */
[----:B------:R-:W-:Y:S01]  /*1870*/  USEL UR25, URZ, 0x1, UP4 ;  /* 0x00000001ff197887 */ /* 0x000fe2000a000000 */
[----:B------:R-:W-:Y:S01]  /*1880*/  CS2R R10, SRZ ;  /* 0x00000000000a7805 */ /* 0x000fe2000001ff00 */
[----:B------:R-:W-:Y:S01]  /*1890*/  IMAD.MOV.U32 R9, RZ, RZ, RZ ;  /* 0x000000ffff097224 */ /* 0x000fe200078e00ff */
[----:B------:R-:W3:Y:S01]  /*18a0*/  LDCU UR39, c[0x0][0x370] ;  /* 0x00006e00ff2777ac */ /* 0x000ee20008000800 */
[----:B------:R-:W-:Y:S01]  /*18b0*/  IMAD.MOV.U32 R8, RZ, RZ, 0x1 ;  /* 0x00000001ff087424 */ /* 0x000fe200078e00ff */
[----:B------:R-:W4:Y:S01]  /*18c0*/  LDCU.64 UR28, c[0x0][0x348] ;  /* 0x00006900ff1c77ac */ /* 0x000f220008000a00 */
[----:B------:R-:W-:-:S02]  /*18d0*/  USHF.R.U32.HI UR44, URZ, 0x7, UR24 ;  /* 0x00000007ff2c7899 */ /* 0x000fc40008011618 */
[----:B--2---:R-:W-:Y:S02]  /*18e0*/  UIADD3 UR5, UPT, UPT, UR6, 0x7f, URZ ;  /* 0x0000007f06057890 */ /* 0x004fe4000fffe0ff */
[----:B------:R-:W-:Y:S02]  /*18f0*/  UIADD3 UR47, UPT, UPT, UR6, 0xfe, URZ ;  /* 0x000000fe062f7890 */ /* 0x000fe4000fffe0ff */
[----:B------:R-:W-:Y:S01]  /*1900*/  USHF.R.S32.HI UR4, URZ, 0x1f, UR5 ;  /* 0x0000001fff047899 */ /* 0x000fe20008011405 */
[----:B------:R-:W2:Y:S03]  /*1910*/  LDCU UR38, c[0x0][0x374] ;  /* 0x00006e80ff2677ac */ /* 0x000ea60008000800 */
[----:B------:R-:W-:Y:S02]  /*1920*/  ULEA.HI UR4, UR4, UR5, URZ, 0x7 ;  /* 0x0000000504047291 */ /* 0x000fe4000f8f38ff */
[----:B------:R-:W-:-:S02]  /*1930*/  USEL UR25, UR25, 0x2, UP1 ;  /* 0x0000000219197887 */ /* 0x000fc40008800000 */
[----:B------:R-:W-:Y:S02]  /*1940*/  USHF.R.S32.HI UR41, URZ, 0x7, UR4 ;  /* 0x00000007ff297899 */ /* 0x000fe40008011404 */
[----:B------:R-:W-:Y:S02]  /*1950*/  UIADD3 UR4, UPT, UPT, UR6, -0x1, URZ ;  /* 0xffffffff06047890 */ /* 0x000fe4000fffe0ff */
[----:B------:R-:W-:Y:S02]  /*1960*/  UISETP.LT.U32.AND UP0, UPT, UR41, 0xd, UPT ;  /* 0x0000000d2900788c */ /* 0x000fe4000bf01070 */
[----:B------:R-:W-:Y:S02]  /*1970*/  UISETP.GE.U32.AND UP2, UPT, UR4, -0xff, UPT ;  /* 0xffffff010400788c */ /* 0x000fe4000bf46070 */
[----:B------:R-:W-:Y:S01]  /*1980*/  USEL UR40, UR41, 0xd, UP0 ;  /* 0x0000000d29287887 */ /* 0x000fe20008000000 */
[----:B------:R-:W-:-:S03]  /*1990*/  UMOV UR5, URZ ;  /* 0x000000ff00057c82 */ /* 0x000fc60008000000 */
[----:B------:R-:W-:Y:S02]  /*19a0*/  UIADD3 UR21, UPT, UPT, UR40, -0x1, URZ ;  /* 0xffffffff28157890 */ /* 0x000fe4000fffe0ff */
[----:B------:R-:W-:-:S03]  /*19b0*/  UIADD3 UR43, UPT, UPT, UR41, -UR40, URZ ;  /* 0x80000028292b7290 */ /* 0x000fc6000fffe0ff */
[----:B------:R-:W-:-:S04]  /*19c0*/  @UP2 UIADD3 UR21, UPT, UPT, UR40, URZ, URZ ;  /* 0x000000ff28152290 */ /* 0x000fc8000fffe0ff */
[----:B--234-:R-:W-:-:S12]  /*19d0*/  UIADD3 UR21, UPT, UPT, UR21, 0x1, URZ ;  /* 0x0000000115157890 */ /* 0x01cfd8000fffe0ff */
.L_x_43:
[----:B------:R-:W-:Y:S01]  /*19e0*/  UISETP.NE.AND UP0, UPT, UR52, URZ, UPT ;  /* 0x000000ff3400728c */ /* 0x000fe2000bf05270 */
[----:B------:R-:W2:Y:S08]  /*19f0*/  S2UR UR52, SR_CgaCtaId ;  /* 0x00000000003479c3 */ /* 0x000eb00000008800 */
[----:B------:R-:W-:Y:S05]  /*1a00*/  BRA.U UP0, `(.L_x_24) ;  /* 0x0000000100347547 */ /* 0x000fea000b800000 */
[----:B------:R-:W3:Y:S01]  /*1a10*/  S2R R0, SR_CgaCtaId ;  /* 0x0000000000007919 */ /* 0x000ee20000008800 */
[----:B------:R-:W-:-:S04]  /*1a20*/  MOV R2, 0x400 ;  /* 0x0000040000027802 */ /* 0x000fc80000000f00 */
[----:B---3--:R-:W-:Y:S02]  /*1a30*/  LEA R0, R0, R2, 0x18 ;  /* 0x0000000200007211 */ /* 0x008fe400078ec0ff */
[----:B------:R-:W-:-:S03]  /*1a40*/  SHF.L.U32 R2, R8, 0x1f, RZ ;  /* 0x0000001f08027819 */ /* 0x000fc600000006ff */
[----:B------:R-:W-:-:S04]  /*1a50*/  IMAD R0, R9, 0x8, R0 ;  /* 0x0000000809007824 */ /* 0x000fc800078e0200 */
[----:B------:R-:W3:Y:S02]  /*1a60*/  SYNCS.PHASECHK.TRANS64.TRYWAIT P0, [R0+URZ+0x160], R2 ;  /* 0x00016002000075a7 */ /* 0x000ee400080011ff */
[----:B---3--:R-:W-:Y:S05]  /*1a70*/  @!P0 BRA `(.L_x_25) ;  /* 0x0000005400588947 */ /* 0x008fea0003800000 */
.L_x_112:
[----:B------:R-:W-:Y:S01]  /*1a80*/  VIADD R9, R9, 0x1 ;  /* 0x0000000109097836 */ /* 0x000fe20000000000 */
[----:B------:R3:W-:Y:S04]  /*1a90*/  SYNCS.ARRIVE.TRANS64.A1T0 RZ, [R0+URZ+0x150], RZ ;  /* 0x000150ff00ff79a7 */ /* 0x0007e800081000ff */
[----:B------:R-:W-:-:S04]  /*1aa0*/  ISETP.NE.AND P0, PT, R9, 0x2, PT ;  /* 0x000000020900780c */ /* 0x000fc80003f05270 */
[----:B------:R-:W-:Y:S02]  /*1ab0*/  SEL R9, R9, RZ, P0 ;  /* 0x000000ff09097207 */ /* 0x000fe40000000000 */
[----:B---3--:R-:W-:-:S04]  /*1ac0*/  SEL R0, RZ, 0x1, P0 ;  /* 0x00000001ff007807 */ /* 0x008fc80000000000 */
[----:B------:R-:W-:-:S07]  /*1ad0*/  LOP3.LUT R8, R8, R0, RZ, 0x3c, !PT ;  /* 0x0000000008087212 */ /* 0x000fce00078e3cff */
.L_x_24:
[----:B------:R-:W-:Y:S01]  /*1ae0*/  UMOV UR6, 0x400 ;  /* 0x0000040000067882 */ /* 0x000fe20000000000 */
[----:B------:R-:W-:Y:S01]  /*1af0*/  SHF.L.U32 R0, R12, 0x1f, RZ ;  /* 0x0000001f0c007819 */ /* 0x000fe200000006ff */
[----:B--2---:R-:W-:Y:S02]  /*1b00*/  ULEA UR6, UR52, UR6, 0x18 ;  /* 0x0000000634067291 */ /* 0x004fe4000f8ec0ff */
[----:B------:R-:W-:Y:S02]  /*1b10*/  UISETP.GE.U32.AND UP0, UPT, UR47, 0xff, UPT ;  /* 0x000000ff2f00788c */ /* 0x000fe4000bf06070 */
[----:B------:R-:W-:Y:S02]  /*1b20*/  ULEA UR4, UR5, UR6, 0x3 ;  /* 0x0000000605047291 */ /* 0x000fe4000f8e18ff */
[----:B------:R-:W-:Y:S02]  /*1b30*/  USHF.L.U32 UR35, UR46, 0x6, URZ ;  /* 0x000000062e237899 */ /* 0x000fe400080006ff */
[----:B------:R-:W-:Y:S01]  /*1b40*/  ULEA UR11, UR45, UR44, 0x6 ;  /* 0x0000002c2d0b7291 */ /* 0x000fe2000f8e30ff */
[----:B------:R-:W-:-:S04]  /*1b50*/  UMOV UR13, URZ ;  /* 0x000000ff000d7c82 */ /* 0x000fc80008000000 */
[----:B------:R2:W3:Y:S01]  /*1b60*/  SYNCS.PHASECHK.TRANS64.TRYWAIT P0, [UR4+0x68], R0 ;  /* 0x00006800ff0075a7 */ /* 0x0004e20008001104 */
[----:B------:R-:W-:Y:S06]  /*1b70*/  BRA.U !UP0, `(.L_x_26) ;  /* 0x0000000108bc7547 */ /* 0x000fec000b800000 */
[----:B------:R-:W-:Y:S01]  /*1b80*/  UMOV UR7, URZ ;  /* 0x000000ff00077c82 */ /* 0x000fe20008000000 */
[----:B------:R-:W-:-:S05]  /*1b90*/  UMOV UR4, UR5 ;  /* 0x0000000500047c82 */ /* 0x000fca0008000000 */
.L_x_32:
[----:B------:R-:W-:Y:S01]  /*1ba0*/  ULEA UR33, UR4, UR6, 0x3 ;  /* 0x0000000604217291 */ /* 0x000fe2000f8e18ff */
[----:B---3--:R-:W-:Y:S01]  /*1bb0*/  @!P3 MOV R2, 0x4000 ;  /* 0x000040000002b802 */ /* 0x008fe20000000f00 */
[----:B-1-34-:R-:W-:Y:S10]  /*1bc0*/  @P0 BRA `(.L_x_27) ;  /* 0x00000000000c0947 */ /* 0x01aff40003800000 */
[----:B------:R-:W-:-:S04]  /*1bd0*/  SHF.L.U32 R3, R12, 0x1f, RZ ;  /* 0x0000001f0c037819 */ /* 0x000fc800000006ff */
[----:B------:R-:W3:Y:S02]  /*1be0*/  SYNCS.PHASECHK.TRANS64.TRYWAIT P0, [UR33+0x68], R3 ;  /* 0x00006803ff0075a7 */ /* 0x000ee40008001121 */
[----:B---3--:R-:W-:Y:S05]  /*1bf0*/  @!P0 BRA `(.L_x_28) ;  /* 0x00000054000c8947 */ /* 0x008fea0003800000 */
.L_x_27:
[----:B------:R3:W-:Y:S01]  /*1c00*/  @!P3 SYNCS.ARRIVE.TRANS64 RZ, [UR33], R2 ;  /* 0x00000002ffffb9a7 */ /* 0x0007e20008000021 */
[----:B------:R-:W-:-:S04]  /*1c10*/  ULOP3.LUT UR5, UR25, 0x2, URZ, 0xfc, !UPT ;  /* 0x0000000219057892 */ /* 0x000fc8000f8efcff */
[----:B------:R-:W-:-:S09]  /*1c20*/  UISETP.NE.AND UP0, UPT, UR5, 0x2, UPT ;  /* 0x000000020500788c */ /* 0x000fd2000bf05270 */
[----:B------:R-:W-:Y:S05]  /*1c30*/  BRA.U UP0, `(.L_x_29) ;  /* 0x0000000100047547 */ /* 0x000fea000b800000 */
[----:B-1----:R-:W-:Y:S05]  /*1c40*/  BPT.TRAP 0x1 ;  /* 0x000000040000795c */ /* 0x002fea0000300000 */
.L_x_29:
[----:B------:R-:W-:Y:S04]  /*1c50*/  BSSY.RECONVERGENT B0, `(.L_x_30) ;  /* 0x0000003000007945 */ /* 0x000fe80003800200 */
[----:B------:R-:W-:Y:S05]  /*1c60*/  @P2 BRA `(.L_x_31) ;  /* 0x0000000000042947 */ /* 0x000fea0003800000 */
[----:B-1----:R-:W-:Y:S05]  /*1c70*/  BPT.TRAP 0x1 ;  /* 0x000000040000795c */ /* 0x002fea0000300000 */
.L_x_31:
[----:B-1----:R-:W-:Y:S05]  /*1c80*/  BSYNC.RECONVERGENT B0 ;  /* 0x0000000000007941 */ /* 0x002fea0003800200 */
.L_x_30:
[----:B------:R-:W-:Y:S02]  /*1c90*/  UIADD3 UR5, UPT, UPT, UR4, 0x1, URZ ;  /* 0x0000000104057890 */ /* 0x000fe4000fffe0ff */
[----:B------:R-:W-:Y:S02]  /*1ca0*/  USHF.L.U32 UR34, UR7, 0x7, URZ ;  /* 0x0000000707227899 */ /* 0x000fe400080006ff */
[----:B------:R-:W-:Y:S02]  /*1cb0*/  UISETP.NE.AND UP0, UPT, UR5, 0xd, UPT ;  /* 0x0000000d0500788c */ /* 0x000fe4000bf05270 */
[----:B------:R-:W-:Y:S02]  /*1cc0*/  USHF.L.U32 UR32, UR4, 0xd, URZ ;  /* 0x0000000d04207899 */ /* 0x000fe400080006ff */
[----:B------:R-:W-:Y:S02]  /*1cd0*/  USEL UR9, URZ, 0x1, UP0 ;  /* 0x00000001ff097887 */ /* 0x000fe40008000000 */
[----:B------:R-:W-:-:S02]  /*1ce0*/  USEL UR5, UR5, URZ, UP0 ;  /* 0x000000ff05057287 */ /* 0x000fc40008000000 */
[----:B------:R-:W-:Y:S02]  /*1cf0*/  UIADD3 UR14, UP0, UPT, UR28, 0x180, URZ ;  /* 0x000001801c0e7890 */ /* 0x000fe4000ff1e0ff */
[----:B------:R-:W-:Y:S01]  /*1d00*/  ULEA UR8, UR5, UR6, 0x3 ;  /* 0x0000000605087291 */ /* 0x000fe2000f8e18ff */
[----:B------:R-:W-:Y:S01]  /*1d10*/  LOP3.LUT R12, R12, UR9, RZ, 0x3c, !PT ;  /* 0x000000090c0c7c12 */ /* 0x000fe2000f8e3cff */
[----:B------:R-:W-:Y:S02]  /*1d20*/  UIADD3 UR7, UPT, UPT, UR7, 0x1, URZ ;  /* 0x0000000107077890 */ /* 0x000fe4000fffe0ff */
[----:B------:R-:W-:Y:S01]  /*1d30*/  UIADD3 UR16, UP1, UPT, UR28, 0x80, URZ ;  /* 0x000000801c107890 */ /* 0x000fe2000ff3e0ff */
[----:B--2---:R-:W-:Y:S01]  /*1d40*/  SHF.L.U32 R0, R12, 0x1f, RZ ;  /* 0x0000001f0c007819 */ /* 0x004fe200000006ff */
[----:B------:R-:W-:Y:S02]  /*1d50*/  UIADD3.X UR15, UPT, UPT, URZ, UR29, URZ, UP0, !UPT ;  /* 0x0000001dff0f7290 */ /* 0x000fe400087fe4ff */
[----:B------:R-:W-:Y:S01]  /*1d60*/  UISETP.NE.AND UP0, UPT, UR7, UR21, UPT ;  /* 0x000000150700728c */ /* 0x000fe2000bf05270 */
[----:B------:R4:W1:Y:S01]  /*1d70*/  SYNCS.PHASECHK.TRANS64.TRYWAIT P0, [UR8+0x68], R0 ;  /* 0x00006800ff0075a7 */ /* 0x0008620008001108 */
[----:B------:R-:W-:-:S02]  /*1d80*/  ULOP3.LUT UR8, UR32, UR24, URZ, 0xfc, !UPT ;  /* 0x0000001820087292 */ /* 0x000fc4000f8efcff */
[----:B------:R-:W-:Y:S02]  /*1d90*/  UIADD3.X UR17, UPT, UPT, URZ, UR29, URZ, UP1, !UPT ;  /* 0x0000001dff117290 */ /* 0x000fe40008ffe4ff */
[----:B------:R-:W-:Y:S02]  /*1da0*/  UIADD3 UR32, UPT, UPT, UR6, 0x2400, UR32 ;  /* 0x0000240006207890 */ /* 0x000fe4000fffe020 */
[----:B------:R-:W-:Y:S01]  /*1db0*/  UIADD3 UR8, UPT, UPT, UR6, 0x1c400, UR8 ;  /* 0x0001c40006087890 */ /* 0x000fe2000fffe008 */
[----:B------:R-:W-:Y:S01]  /*1dc0*/  UMOV UR18, 0x0 ;  /* 0x0000000000127882 */ /* 0x000fe20000000000 */
[----:B------:R-:W-:Y:S01]  /*1dd0*/  UMOV UR19, 0x10000000 ;  /* 0x1000000000137882 */ /* 0x000fe20000000000 */
[----:B------:R-:W-:Y:S01]  /*1de0*/  UMOV UR4, 0xff0000 ;  /* 0x00ff000000047882 */ /* 0x000fe20000000000 */
[----:B------:R-:W-:Y:S01]  /*1df0*/  UMOV UR12, UR36 ;  /* 0x00000024000c7c82 */ /* 0x000fe20008000000 */
[----:B------:R-:W-:Y:S01]  /*1e00*/  UMOV UR9, UR33 ;  /* 0x0000002100097c82 */ /* 0x000fe20008000000 */
[----:B------:R-:W-:Y:S01]  /*1e10*/  UMOV UR10, UR34 ;  /* 0x00000022000a7c82 */ /* 0x000fe20008000000 */
[----:B------:R-:W-:Y:S01]  /*1e20*/  UTMALDG.3D [UR32], [UR16], desc[UR18] ;  /* 0x00001220100075b4 */ /* 0x000fe20008011000 */
[----:B------:R-:W-:Y:S01]  /*1e30*/  UMOV UR13, UR21 ;  /* 0x00000015000d7c82 */ /* 0x000fe20008000000 */
[----:B------:R2:W-:Y:S02]  /*1e40*/  UTMALDG.3D.MULTICAST [UR8], [UR14], UR4, desc[UR18] ;  /* 0x000012080e0073b4 */ /* 0x0005e40008011804 */
[----:B--2---:R-:W-:Y:S01]  /*1e50*/  UMOV UR4, UR5 ;  /* 0x0000000500047c82 */ /* 0x004fe20008000000 */
[----:B------:R-:W-:Y:S05]  /*1e60*/  BRA.U UP0, `(.L_x_32) ;  /* 0xfffffffd004c7547 */ /* 0x000fea000b83ffff */
.L_x_26:
[----:B------:R-:W-:Y:S01]  /*1e70*/  ULEA UR4, UR5, UR6, 0x3 ;  /* 0x0000000605047291 */ /* 0x000fe2000f8e18ff */
[----:B--2-4-:R-:W-:Y:S01]  /*1e80*/  SHF.L.U32 R0, R12, 0x1f, RZ ;  /* 0x0000001f0c007819 */ /* 0x014fe200000006ff */
[----:B------:R-:W-:Y:S01]  /*1e90*/  @!P1 SYNCS.ARRIVE.TRANS64.A1T0 RZ, [UR6+0xe8], RZ ;  /* 0x0000e8ffffff99a7 */ /* 0x000fe20008100006 */
[----:B------:R-:W-:-:S06]  /*1ea0*/  UISETP.GT.AND UP0, UPT, UR41, UR40, UPT ;  /* 0x000000282900728c */ /* 0x000fcc000bf04270 */
[----:B-1-3--:R1:W2:Y:S03]  /*1eb0*/  SYNCS.PHASECHK.TRANS64.TRYWAIT P0, [UR4+0x68], R0 ;  /* 0x00006800ff0075a7 */ /* 0x00a2a60008001104 */
[----:B------:R-:W-:Y:S05]  /*1ec0*/  BRA.U !UP0, `(.L_x_33) ;  /* 0x0000000108c07547 */ /* 0x000fea000b800000 */
[----:B------:R-:W-:Y:S01]  /*1ed0*/  UIADD3 UR26, UPT, UPT, UR43, UR13, URZ ;  /* 0x0000000d2b1a7290 */ /* 0x000fe2000fffe0ff */
[----:B------:R-:W-:-:S11]  /*1ee0*/  UMOV UR4, UR5 ;  /* 0x0000000500047c82 */ /* 0x000fd60008000000 */
.L_x_39:
[----:B------:R-:W-:Y:S01]  /*1ef0*/  ULEA UR17, UR4, UR6, 0x3 ;  /* 0x0000000604117291 */ /* 0x000fe2000f8e18ff */
[----:B--2---:R-:W-:Y:S01]  /*1f00*/  @!P3 MOV R2, 0x4000 ;  /* 0x000040000002b802 */ /* 0x004fe20000000f00 */
[----:B--234-:R-:W-:Y:S10]  /*1f10*/  @P0 BRA `(.L_x_34) ;  /* 0x00000000000c0947 */ /* 0x01cff40003800000 */
[----:B------:R-:W-:-:S04]  /*1f20*/  SHF.L.U32 R3, R12, 0x1f, RZ ;  /* 0x0000001f0c037819 */ /* 0x000fc800000006ff */
[----:B------:R-:W2:Y:S02]  /*1f30*/  SYNCS.PHASECHK.TRANS64.TRYWAIT P0, [UR17+0x68], R3 ;  /* 0x00006803ff0075a7 */ /* 0x000ea40008001111 */
[----:B--2---:R-:W-:Y:S05]  /*1f40*/  @!P0 BRA `(.L_x_35) ;  /* 0x0000005000508947 */ /* 0x004fea0003800000 */
.L_x_34:
[----:B------:R2:W-:Y:S01]  /*1f50*/  @!P3 SYNCS.ARRIVE.TRANS64 RZ, [UR17], R2 ;  /* 0x00000002ffffb9a7 */ /* 0x0005e20008000011 */
[----:B------:R-:W-:-:S04]  /*1f60*/  ULOP3.LUT UR5, UR25, 0x2, URZ, 0xfc, !UPT ;  /* 0x0000000219057892 */ /* 0x000fc8000f8efcff */
[----:B------:R-:W-:-:S09]  /*1f70*/  UISETP.NE.AND UP0, UPT, UR5, 0x2, UPT ;  /* 0x000000020500788c */ /* 0x000fd2000bf05270 */
[----:B------:R-:W-:Y:S05]  /*1f80*/  BRA.U UP0, `(.L_x_36) ;  /* 0x0000000100047547 */ /* 0x000fea000b800000 */
[----:B------:R-:W-:Y:S05]  /*1f90*/  BPT.TRAP 0x1 ;  /* 0x000000040000795c */ /* 0x000fea0000300000 */
.L_x_36:
[----:B------:R-:W-:Y:S04]  /*1fa0*/  BSSY.RECONVERGENT B0, `(.L_x_37) ;  /* 0x0000003000007945 */ /* 0x000fe80003800200 */
[----:B------:R-:W-:Y:S05]  /*1fb0*/  @P2 BRA `(.L_x_38) ;  /* 0x0000000000042947 */ /* 0x000fea0003800000 */
[----:B------:R-:W-:Y:S05]  /*1fc0*/  BPT.TRAP 0x1 ;  /* 0x000000040000795c */ /* 0x000fea0000300000 */
.L_x_38:
[----:B------:R-:W-:Y:S05]  /*1fd0*/  BSYNC.RECONVERGENT B0 ;  /* 0x0000000000007941 */ /* 0x000fea0003800200 */
.L_x_37:
[----:B------:R-:W-:Y:S02]  /*1fe0*/  UIADD3 UR5, UPT, UPT, UR4, 0x1, URZ ;  /* 0x0000000104057890 */ /* 0x000fe4000fffe0ff */
[----:B------:R-:W-:Y:S02]  /*1ff0*/  USHF.L.U32 UR18, UR13, 0x7, URZ ;  /* 0x000000070d127899 */ /* 0x000fe400080006ff */
[----:B------:R-:W-:Y:S02]  /*2000*/  UISETP.NE.AND UP0, UPT, UR5, 0xd, UPT ;  /* 0x0000000d0500788c */ /* 0x000fe4000bf05270 */
[----:B------:R-:W-:Y:S02]  /*2010*/  USHF.L.U32 UR16, UR4, 0xd, URZ ;  /* 0x0000000d04107899 */ /* 0x000fe400080006ff */
[----:B------:R-:W-:Y:S02]  /*2020*/  USEL UR8, URZ, 0x1, UP0 ;  /* 0x00000001ff087887 */ /* 0x000fe40008000000 */
[----:B------:R-:W-:-:S02]  /*2030*/  USEL UR5, UR5, URZ, UP0 ;  /* 0x000000ff05057287 */ /* 0x000fc40008000000 */
[----:B------:R-:W-:Y:S02]  /*2040*/  UIADD3 UR22, UP0, UPT, UR28, 0x180, URZ ;  /* 0x000001801c167890 */ /* 0x000fe4000ff1e0ff */
[----:B------:R-:W-:Y:S01]  /*2050*/  UIADD3 UR13, UPT, UPT, UR13, 0x1, URZ ;  /* 0x000000010d0d7890 */ /* 0x000fe2000fffe0ff */
[----:B------:R-:W-:Y:S01]  /*2060*/  LOP3.LUT R12, R12, UR8, RZ, 0x3c, !PT ;  /* 0x000000080c0c7c12 */ /* 0x000fe2000f8e3cff */
[----:B------:R-:W-:Y:S02]  /*2070*/  UIADD3 UR14, UP1, UPT, UR28, 0x80, URZ ;  /* 0x000000801c0e7890 */ /* 0x000fe4000ff3e0ff */
[----:B------:R-:W-:Y:S01]  /*2080*/  UIADD3.X UR23, UPT, UPT, URZ, UR29, URZ, UP0, !UPT ;  /* 0x0000001dff177290 */ /* 0x000fe200087fe4ff */
[----:B-1----:R-:W-:Y:S01]  /*2090*/  SHF.L.U32 R0, R12, 0x1f, RZ ;  /* 0x0000001f0c007819 */ /* 0x002fe200000006ff */
[----:B------:R-:W-:Y:S02]  /*20a0*/  ULOP3.LUT UR8, UR16, UR24, URZ, 0xfc, !UPT ;  /* 0x0000001810087292 */ /* 0x000fe4000f8efcff */
[----:B------:R-:W-:-:S02]  /*20b0*/  UISETP.NE.AND UP0, UPT, UR13, UR26, UPT ;  /* 0x0000001a0d00728c */ /* 0x000fc4000bf05270 */
[----:B------:R-:W-:Y:S02]  /*20c0*/  ULEA UR7, UR5, UR6, 0x3 ;  /* 0x0000000605077291 */ /* 0x000fe4000f8e18ff */
[----:B------:R-:W-:Y:S02]  /*20d0*/  UIADD3 UR16, UPT, UPT, UR6, 0x2400, UR16 ;  /* 0x0000240006107890 */ /* 0x000fe4000fffe010 */
[----:B------:R-:W-:Y:S02]  /*20e0*/  UIADD3.X UR15, UPT, UPT, URZ, UR29, URZ, UP1, !UPT ;  /* 0x0000001dff0f7290 */ /* 0x000fe40008ffe4ff */
[----:B------:R-:W-:Y:S01]  /*20f0*/  UIADD3 UR8, UPT, UPT, UR6, 0x1c400, UR8 ;  /* 0x0001c40006087890 */ /* 0x000fe2000fffe008 */
[----:B------:R-:W-:Y:S01]  /*2100*/  UMOV UR30, 0x0 ;  /* 0x00000000001e7882 */ /* 0x000fe20000000000 */
[----:B------:R-:W-:Y:S01]  /*2110*/  UMOV UR31, 0x10000000 ;  /* 0x10000000001f7882 */ /* 0x000fe20000000000 */
[----:B------:R-:W-:Y:S01]  /*2120*/  UMOV UR19, UR35 ;  /* 0x0000002300137c82 */ /* 0x000fe20008000000 */
[----:B------:R-:W-:Y:S01]  /*2130*/  UMOV UR20, UR36 ;  /* 0x0000002400147c82 */ /* 0x000fe20008000000 */
[----:B------:R3:W4:Y:S01]  /*2140*/  SYNCS.PHASECHK.TRANS64.TRYWAIT P0, [UR7+0x68], R0 ;  /* 0x00006800ff0075a7 */ /* 0x0007220008001107 */
[----:B------:R-:W-:Y:S01]  /*2150*/  UMOV UR4, 0xff0000 ;  /* 0x00ff000000047882 */ /* 0x000fe20000000000 */
[----:B------:R-:W-:Y:S01]  /*2160*/  UMOV UR12, UR36 ;  /* 0x00000024000c7c82 */ /* 0x000fe20008000000 */
[----:B------:R-:W-:Y:S01]  /*2170*/  UMOV UR9, UR17 ;  /* 0x0000001100097c82 */ /* 0x000fe20008000000 */
[----:B------:R-:W-:Y:S01]  /*2180*/  UMOV UR10, UR18 ;  /* 0x00000012000a7c82 */ /* 0x000fe20008000000 */
[----:B------:R-:W-:Y:S01]  /*2190*/  UTMALDG.3D [UR16], [UR14], desc[UR30] ;  /* 0x00001e100e0075b4 */ /* 0x000fe20008011000 */
[----:B------:R1:W-:Y:S02]  /*21a0*/  UTMALDG.3D.MULTICAST [UR8], [UR22], UR4, desc[UR30] ;  /* 0x00001e08160073b4 */ /* 0x0003e40008011804 */
[----:B-1----:R-:W-:Y:S01]  /*21b0*/  UMOV UR4, UR5 ;  /* 0x0000000500047c82 */ /* 0x002fe20008000000 */
[----:B------:R-:W-:Y:S05]  /*21c0*/  BRA.U UP0, `(.L_x_39) ;  /* 0xfffffffd00487547 */ /* 0x000fea000b83ffff */
.L_x_33:
[C---:B------:R-:W-:Y:S01]  /*21d0*/  LEA R3, R11.reuse, UR6, 0x3 ;  /* 0x000000060b037c11 */ /* 0x040fe2000f8e18ff */
[----:B------:R-:W-:Y:S01]  /*21e0*/  NOP ;  /* 0x0000000000007918 */ /* 0x000fe20000000000 */
[----:B-1-3--:R-:W-:Y:S02]  /*21f0*/  SHF.L.U32 R0, R10, 0x1f, RZ ;  /* 0x0000001f0a007819 */ /* 0x00afe400000006ff */
[----:B------:R-:W-:Y:S02]  /*2200*/  LEA R4, R11, UR6, 0x4 ;  /* 0x000000060b047c11 */ /* 0x000fe4000f8e20ff */
[----:B--2-4-:R-:W1:Y:S02]  /*2210*/  SYNCS.PHASECHK.TRANS64.TRYWAIT P0, [R3+URZ+0xf0], R0 ;  /* 0x0000f000030075a7 */ /* 0x014e6400080011ff */
[----:B-1----:R-:W-:Y:S05]  /*2220*/  @!P0 BRA `(.L_x_40) ;  /* 0x0000004c00b08947 */ /* 0x002fea0003800000 */
.L_x_115:
[----:B------:R-:W2:Y:S01]  /*2230*/  LDS.128 R4, [R4+0x180] ;  /* 0x0001800004047984 */ /* 0x000ea20000000c00 */
[----:B------:R-:W-:Y:S01]  /*2240*/  UISETP.GE.AND UP0, UPT, UR42, 0x1, UPT ;  /* 0x000000012a00788c */ /* 0x000fe2000bf06270 */
[----:B------:R-:W-:Y:S01]  /*2250*/  @!PT LDS RZ, [RZ] ;  /* 0x00000000fffff984 */ /* 0x000fe20000000800 */
[----:B------:R-:W-:Y:S01]  /*2260*/  @!PT LDS RZ, [RZ] ;  /* 0x00000000fffff984 */ /* 0x000fe20000000800 */
[----:B------:R-:W-:Y:S01]  /*2270*/  @!PT LDS RZ, [RZ] ;  /* 0x00000000fffff984 */ /* 0x000fe20000000800 */
[----:B------:R-:W-:Y:S01]  /*2280*/  @!PT LDS RZ, [RZ] ;  /* 0x00000000fffff984 */ /* 0x000fe20000000800 */
[----:B------:R3:W-:Y:S06]  /*2290*/  MEMBAR.ALL.CTA ;  /* 0x0000000000007992 */ /* 0x0007ec0000008000 */
[----:B---3--:R-:W3:Y:S01]  /*22a0*/  FENCE.VIEW.ASYNC.S ;  /* 0x00000000000073c6 */ /* 0x008ee20000000000 */
[----:B--2---:R-:W-:-:S13]  /*22b0*/  LOP3.LUT P0, RZ, R6, 0x1, RZ, 0xc0, !PT ;  /* 0x0000000106ff7812 */ /* 0x004fda000780c0ff */
[----:B---3--:R-:W-:Y:S01]  /*22c0*/  VOTEU.ANY UP1, P0 ;  /* 0x0000000000ff7886 */ /* 0x008fe20000020100 */
[----:B------:R-:W-:-:S13]  /*22d0*/  PLOP3.LUT P0, PT, PT, PT, UP1, 0x80, 0x8 ;  /* 0x000000000008781c */ /* 0x000fda0003f0f018 */
[----:B-1----:R-:W-:Y:S02]  /*22e0*/  @P0 LOP3.LUT R0, R5, 0xffff, RZ, 0xc0, !PT ;  /* 0x0000ffff05000812 */ /* 0x002fe400078ec0ff */
[----:B------:R-:W-:Y:S02]  /*22f0*/  @P0 MOV R2, R4 ;  /* 0x0000000400020202 */ /* 0x000fe40000000f00 */
[----:B------:R-:W-:Y:S01]  /*2300*/  @P0 R2UR UR7, R0 ;  /* 0x00000000000702ca */ /* 0x000fe200000e0000 */
[----:B------:R-:W-:Y:S01]  /*2310*/  VIADD R0, R3, 0x100 ;  /* 0x0000010003007836 */ /* 0x000fe20000000000 */
[----:B------:R-:W-:Y:S02]  /*2320*/  @P0 SHF.R.U32.HI R4, RZ, 0x10, R5 ;  /* 0x00000010ff040819 */ /* 0x000fe40000011605 */
[----:B------:R-:W-:Y:S02]  /*2330*/  @P0 R2UR UR8, R2 ;  /* 0x00000000020802ca */ /* 0x000fe400000e0000 */
[----:B------:R-:W-:-:S02]  /*2340*/  PRMT R0, RZ, 0x654, R0 ;  /* 0x00000654ff007816 */ /* 0x000fc40000000000 */
[----:B------:R-:W-:Y:S02]  /*2350*/  @P0 R2UR UR4, R4 ;  /* 0x00000000040402ca */ /* 0x000fe400000e0000 */
[----:B------:R1:W-:Y:S03]  /*2360*/  SYNCS.ARRIVE.TRANS64.RED.A1T0 RZ, [R0+URZ], RZ ;  /* 0x000000ff00ff79a7 */ /* 0x0003e600081004ff */
[----:B------:R-:W-:-:S04]  /*2370*/  @UP1 UMOV UR27, UR7 ;  /* 0x00000007001b1c82 */ /* 0x000fc80008000000 */
[----:B------:R-:W-:-:S04]  /*2380*/  @UP1 UMOV UR37, UR8 ;  /* 0x0000000800251c82 */ /* 0x000fc80008000000 */
[----:B------:R-:W-:Y:S01]  /*2390*/  @UP1 UMOV UR36, UR4 ;  /* 0x0000000400241c82 */ /* 0x000fe20008000000 */
[----:B------:R-:W-:Y:S05]  /*23a0*/  BRA.U !UP0, `(.L_x_41) ;  /* 0x0000000108d47547 */ /* 0x000fea000b800000 */
[----:B------:R-:W2:Y:S01]  /*23b0*/  LDCU.128 UR12, c[0x0][0xb10] ;  /* 0x00016200ff0c77ac */ /* 0x000ea20008000c00 */
[----:B------:R-:W3:Y:S01]  /*23c0*/  LDCU UR26, c[0x0][0xb20] ;  /* 0x00016400ff1a77ac */ /* 0x000ee20008000800 */
[----:B------:R-:W4:Y:S01]  /*23d0*/  LDCU UR20, c[0x0][0xb0c] ;  /* 0x00016180ff1477ac */ /* 0x000f220008000800 */
[----:B------:R-:W1:Y:S01]  /*23e0*/  LDCU.64 UR10, c[0x0][0xb28] ;  /* 0x00016500ff0a77ac */ /* 0x000e620008000a00 */
[----:B------:R-:W-:Y:S02]  /*23f0*/  UISETP.NE.AND UP3, UPT, UR42, 0x1, UPT ;  /* 0x000000012a00788c */ /* 0x000fe4000bf65270 */
[----:B--2---:R-:W-:Y:S02]  /*2400*/  UIMAD.WIDE.U32 UR16, UR38, UR15, URZ ;  /* 0x0000000f261072a5 */ /* 0x004fe4000f8e00ff */
[----:B------:R-:W-:Y:S02]  /*2410*/  UIMAD.WIDE.U32 UR8, UR39, UR12, URZ ;  /* 0x0000000c270872a5 */ /* 0x000fe4000f8e00ff */
[----:B------:R-:W-:-:S02]  /*2420*/  UISETP.NE.AND UP0, UPT, UR14, 0x1, UPT ;  /* 0x000000010e00788c */ /* 0x000fc4000bf05270 */
[----:B------:R-:W-:Y:S01]  /*2430*/  UIMAD.WIDE.U32 UR22, UR27, UR15, URZ ;  /* 0x0000000f1b1672a5 */ /* 0x000fe2000f8e00ff */
[----:B------:R-:W-:Y:S02]  /*2440*/  UMOV UR16, UR17 ;  /* 0x0000001100107c82 */ /* 0x000fe40008000000 */
[----:B------:R-:W-:Y:S01]  /*2450*/  UMOV UR8, UR9 ;  /* 0x0000000900087c82 */ /* 0x000fe20008000000 */
[----:B---3--:R-:W-:Y:S02]  /*2460*/  USHF.R.U32.HI UR16, URZ, UR26, UR16 ;  /* 0x0000001aff107299 */ /* 0x008fe40008011610 */
[----:B----4-:R-:W-:Y:S02]  /*2470*/  UISETP.NE.AND UP2, UPT, UR20, 0x1, UPT ;  /* 0x000000011400788c */ /* 0x010fe4000bf45270 */
[----:B------:R-:W-:Y:S02]  /*2480*/  USHF.R.U32.HI UR8, URZ, UR13, UR8 ;  /* 0x0000000dff087299 */ /* 0x000fe40008011608 */
[----:B------:R-:W-:-:S02]  /*2490*/  USEL UR7, UR38, UR16, !UP0 ;  /* 0x0000001026077287 */ /* 0x000fc4000c000000 */
[----:B------:R-:W-:Y:S02]  /*24a0*/  USEL UR8, UR39, UR8, !UP2 ;  /* 0x0000000827087287 */ /* 0x000fe4000d000000 */
[----:B-1----:R-:W-:Y:S01]  /*24b0*/  UIMAD.WIDE.U32 UR16, UR7, UR10, URZ ;  /* 0x0000000a071072a5 */ /* 0x002fe2000f8e00ff */
[----:B------:R-:W-:Y:S01]  /*24c0*/  UMOV UR4, UR23 ;  /* 0x0000001700047c82 */ /* 0x000fe20008000000 */
[----:B------:R-:W-:Y:S02]  /*24d0*/  UIMAD.WIDE.U32 UR18, UR37, UR12, URZ ;  /* 0x0000000c251272a5 */ /* 0x000fe4000f8e00ff */
[----:B------:R-:W-:-:S03]  /*24e0*/  UIMAD.WIDE.U32 UR22, UR8, UR10, URZ ;  /* 0x0000000a081672a5 */ /* 0x000fc6000f8e00ff */
[----:B------:R-:W-:Y:S01]  /*24f0*/  UMOV UR16, UR17 ;  /* 0x0000001100107c82 */ /* 0x000fe20008000000 */
[----:B------:R-:W-:Y:S02]  /*2500*/  USHF.R.U32.HI UR4, URZ, UR26, UR4 ;  /* 0x0000001aff047299 */ /* 0x000fe40008011604 */
[----:B------:R-:W-:Y:S01]  /*2510*/  @UP3 USHF.R.U32.HI UR7, URZ, UR11, UR16 ;  /* 0x0000000bff073299 */ /* 0x000fe20008011610 */
[----:B------:R-:W-:Y:S01]  /*2520*/  UMOV UR18, UR19 ;  /* 0x0000001300127c82 */ /* 0x000fe20008000000 */
[----:B------:R-:W-:Y:S01]  /*2530*/  UMOV UR22, UR23 ;  /* 0x0000001700167c82 */ /* 0x000fe20008000000 */
[----:B------:R-:W-:Y:S02]  /*2540*/  USHF.R.U32.HI UR13, URZ, UR13, UR18 ;  /* 0x0000000dff0d7299 */ /* 0x000fe40008011612 */
[----:B------:R-:W-:Y:S02]  /*2550*/  USEL UR4, UR27, UR4, !UP0 ;  /* 0x000000041b047287 */ /* 0x000fe4000c000000 */
[----:B------:R-:W-:-:S02]  /*2560*/  @UP3 USHF.R.U32.HI UR8, URZ, UR11, UR22 ;  /* 0x0000000bff083299 */ /* 0x000fc40008011616 */
[----:B------:R-:W-:Y:S02]  /*2570*/  UIMAD UR9, UR42, UR7, URZ ;  /* 0x000000072a0972a4 */ /* 0x000fe4000f8e02ff */
[----:B------:R-:W-:Y:S02]  /*2580*/  USEL UR7, UR37, UR13, !UP2 ;  /* 0x0000000d25077287 */ /* 0x000fe4000d000000 */
[----:B------:R-:W-:Y:S02]  /*2590*/  UIMAD UR12, UR42, UR8, URZ ;  /* 0x000000082a0c72a4 */ /* 0x000fe4000f8e02ff */
[----:B------:R-:W-:Y:S02]  /*25a0*/  UISETP.GE.AND UP0, UPT, UR4, UR9, UPT ;  /* 0x000000090400728c */ /* 0x000fe4000bf06270 */
[----:B------:R-:W-:Y:S02]  /*25b0*/  UIMAD.WIDE.U32 UR16, UR4, UR10, URZ ;  /* 0x0000000a041072a5 */ /* 0x000fe4000f8e00ff */
[----:B------:R-:W-:-:S02]  /*25c0*/  UISETP.GE.OR UP0, UPT, UR7, UR12, UP0 ;  /* 0x0000000c0700728c */ /* 0x000fc40008706670 */
[----:B------:R-:W-:Y:S02]  /*25d0*/  UIMAD.WIDE.U32 UR12, UR7, UR10, URZ ;  /* 0x0000000a070c72a5 */ /* 0x000fe4000f8e00ff */
[----:B------:R-:W-:Y:S01]  /*25e0*/  UIADD3 UR15, UPT, UPT, -UR4, URZ, URZ ;  /* 0x000000ff040f7290 */ /* 0x000fe2000fffe1ff */
[----:B------:R-:W-:Y:S01]  /*25f0*/  UMOV UR10, UR17 ;  /* 0x00000011000a7c82 */ /* 0x000fe20008000000 */
[----:B------:R-:W-:Y:S02]  /*2600*/  UIADD3 UR12, UPT, UPT, -UR7, URZ, URZ ;  /* 0x000000ff070c7290 */ /* 0x000fe4000fffe1ff */
[----:B------:R-:W-:-:S03]  /*2610*/  USHF.R.U32.HI UR10, URZ, UR11, UR10 ;  /* 0x0000000bff0a7299 */ /* 0x000fc6000801160a */
[----:B------:R-:W-:Y:S01]  /*2620*/  @!UP0 UMOV UR9, UR13 ;  /* 0x0000000d00098c82 */ /* 0x000fe20008000000 */
[----:B------:R-:W-:Y:S02]  /*2630*/  UIMAD UR15, UR14, UR15, UR27 ;  /* 0x0000000f0e0f72a4 */ /* 0x000fe4000f8e021b */
[----:B------:R-:W-:Y:S02]  /*2640*/  USEL UR10, UR4, UR10, !UP3 ;  /* 0x0000000a040a7287 */ /* 0x000fe4000d800000 */
[----:B------:R-:W-:Y:S02]  /*2650*/  @!UP0 USHF.R.U32.HI UR9, URZ, UR11, UR9 ;  /* 0x0000000bff098299 */ /* 0x000fe40008011609 */
[----:B------:R-:W-:Y:S02]  /*2660*/  UIADD3 UR11, UPT, UPT, -UR10, URZ, URZ ;  /* 0x000000ff0a0b7290 */ /* 0x000fe4000fffe1ff */
[----:B------:R-:W-:Y:S02]  /*2670*/  @!UP0 USEL UR9, UR7, UR9, !UP3 ;  /* 0x0000000907098287 */ /* 0x000fe4000d800000 */
[----:B------:R-:W-:-:S02]  /*2680*/  UIMAD UR11, UR42, UR11, UR4 ;  /* 0x0000000b2a0b72a4 */ /* 0x000fc4000f8e0204 */
[----:B------:R-:W-:Y:S02]  /*2690*/  @!UP0 UIADD3 UR10, UPT, UPT, UR10, -UR9, URZ ;  /* 0x800000090a0a8290 */ /* 0x000fe4000fffe0ff */
[----:B------:R-:W-:Y:S02]  /*26a0*/  @!UP0 UIMAD UR9, UR11, UR8, UR9 ;  /* 0x000000080b0982a4 */ /* 0x000fe4000f8e0209 */
[----:B------:R-:W-:Y:S02]  /*26b0*/  @!UP0 UIMAD UR4, UR42, UR10, UR7 ;  /* 0x0000000a2a0482a4 */ /* 0x000fe4000f8e0207 */
[----:B------:R-:W-:Y:S02]  /*26c0*/  UIMAD UR8, UR20, UR12, UR37 ;  /* 0x0000000c140872a4 */ /* 0x000fe4000f8e0225 */
[----:B------:R-:W-:Y:S01]  /*26d0*/  UIMAD UR27, UR4, UR14, UR15 ;  /* 0x0000000e041b72a4 */ /* 0x000fe2000f8e020f */
[----:B------:R-:W-:Y:S02]  /*26e0*/  @!UP0 UMOV UR7, UR9 ;  /* 0x0000000900078c82 */ /* 0x000fe40008000000 */
[----:B------:R-:W-:-:S12]  /*26f0*/  UIMAD UR37, UR7, UR20, UR8 ;  /* 0x00000014072572a4 */ /* 0x000fd8000f8e0208 */
.L_x_41:
[----:B------:R-:W2:Y:S02]  /*2700*/  LDCU UR4, c[0x0][0xb30] ;  /* 0x00016600ff0477ac */ /* 0x000ea40008000800 */
[----:B--2---:R-:W-:-:S09]  /*2710*/  UISETP.NE.AND UP0, UPT, UR4, 0x1, UPT ;  /* 0x000000010400788c */ /* 0x004fd2000bf05270 */
[----:B------:R-:W-:Y:S05]  /*2720*/  BRA.U UP0, `(.L_x_42) ;  /* 0x0000000100447547 */ /* 0x000fea000b800000 */
[----:B------:R-:W2:Y:S01]  /*2730*/  LDCU.128 UR12, c[0x0][0xb10] ;  /* 0x00016200ff0c77ac */ /* 0x000ea20008000c00 */
[----:B------:R-:W3:Y:S01]  /*2740*/  LDCU UR16, c[0x0][0xb0c] ;  /* 0x00016180ff1077ac */ /* 0x000ee20008000800 */
[----:B------:R-:W4:Y:S01]  /*2750*/  LDCU UR17, c[0x0][0xb20] ;  /* 0x00016400ff1177ac */ /* 0x000f220008000800 */
[----:B--2---:R-:W-:Y:S02]  /*2760*/  UIMAD.WIDE.U32 UR10, UR37, UR12, URZ ;  /* 0x0000000c250a72a5 */ /* 0x004fe4000f8e00ff */
[----:B------:R-:W-:Y:S02]  /*2770*/  UIMAD.WIDE.U32 UR8, UR27, UR15, URZ ;  /* 0x0000000f1b0872a5 */ /* 0x000fe4000f8e00ff */
[----:B---3--:R-:W-:Y:S02]  /*2780*/  UISETP.NE.AND UP2, UPT, UR16, 0x1, UPT ;  /* 0x000000011000788c */ /* 0x008fe4000bf45270 */
[----:B------:R-:W-:Y:S01]  /*2790*/  UISETP.NE.AND UP0, UPT, UR14, 0x1, UPT ;  /* 0x000000010e00788c */ /* 0x000fe2000bf05270 */
[----:B------:R-:W-:-:S02]  /*27a0*/  UMOV UR7, UR11 ;  /* 0x0000000b00077c82 */ /* 0x000fc40008000000 */
[----:B------:R-:W-:Y:S01]  /*27b0*/  UMOV UR4, UR9 ;  /* 0x0000000900047c82 */ /* 0x000fe20008000000 */
[----:B------:R-:W-:Y:S02]  /*27c0*/  USHF.R.U32.HI UR7, URZ, UR13, UR7 ;  /* 0x0000000dff077299 */ /* 0x000fe40008011607 */
[----:B----4-:R-:W-:Y:S02]  /*27d0*/  USHF.R.U32.HI UR4, URZ, UR17, UR4 ;  /* 0x00000011ff047299 */ /* 0x010fe40008011604 */
[----:B------:R-:W-:Y:S02]  /*27e0*/  USEL UR7, UR37, UR7, !UP2 ;  /* 0x0000000725077287 */ /* 0x000fe4000d000000 */
[----:B------:R-:W-:-:S04]  /*27f0*/  USEL UR4, UR27, UR4, !UP0 ;  /* 0x000000041b047287 */ /* 0x000fc8000c000000 */
[----:B------:R-:W-:Y:S02]  /*2800*/  UIADD3 UR8, UPT, UPT, UR7, -UR4, URZ ;  /* 0x8000000407087290 */ /* 0x000fe4000fffe0ff */
[----:B------:R-:W-:Y:S02]  /*2810*/  UIADD3 UR4, UPT, UPT, -UR7, UR4, URZ ;  /* 0x0000000407047290 */ /* 0x000fe4000fffe1ff */
[----:B------:R-:W-:Y:S02]  /*2820*/  UIMAD UR27, UR8, UR14, UR27 ;  /* 0x0000000e081b72a4 */ /* 0x000fe4000f8e021b */
[----:B------:R-:W-:-:S12]  /*2830*/  UIMAD UR37, UR4, UR16, UR37 ;  /* 0x00000010042572a4 */ /* 0x000fd8000f8e0225 */
.L_x_42:
[----:B------:R-:W-:Y:S01]  /*2840*/  VIADD R11, R11, 0x1 ;  /* 0x000000010b0b7836 */ /* 0x000fe20000000000 */
[----:B------:R-:W-:Y:S01]  /*2850*/  PLOP3.LUT P1, PT, PT, PT, PT, 0x80, 0x8 ;  /* 0x000000000008781c */ /* 0x000fe20003f2f070 */
[----:B------:R-:W-:Y:S02]  /*2860*/  UIADD3 UR46, UPT, UPT, UR37, UR57, URZ ;  /* 0x00000039252e7290 */ /* 0x000fe4000fffe0ff */
[----:B------:R-:W-:Y:S01]  /*2870*/  UIADD3 UR45, UPT, UPT, UR27, UR60, URZ ;  /* 0x0000003c1b2d7290 */ /* 0x000fe2000fffe0ff */
[----:B------:R-:W-:-:S04]  /*2880*/  ISETP.NE.AND P0, PT, R11, 0x2, PT ;  /* 0x000000020b00780c */ /* 0x000fc80003f05270 */
[----:B-1----:R-:W-:Y:S02]  /*2890*/  SEL R0, RZ, 0x1, P0 ;  /* 0x00000001ff007807 */ /* 0x002fe40000000000 */
[----:B------:R-:W-:Y:S02]  /*28a0*/  SEL R11, R11, RZ, P0 ;  /* 0x000000ff0b0b7207 */ /* 0x000fe40000000000 */
[----:B------:R-:W-:Y:S01]  /*28b0*/  LOP3.LUT R10, R10, R0, RZ, 0x3c, !PT ;  /* 0x000000000a0a7212 */ /* 0x000fe200078e3cff */
[----:B------:R-:W-:Y:S06]  /*28c0*/  BRA.U UP1, `(.L_x_43) ;  /* 0xfffffff101447547 */ /* 0x000fec000b83ffff */
[----:B------:R-:W-:Y:S01]  /*28d0*/  UIADD3 UR7, UPT, UPT, UR6, 0x68, URZ ;  /* 0x0000006806077890 */ /* 0x000fe2000fffe0ff */
[----:B------:R-:W-:-:S03]  /*28e0*/  SHF.L.U32 R2, R12, 0x1f, RZ ;  /* 0x0000001f0c027819 */ /* 0x000fc600000006ff */
[----:B------:R-:W-:-:S09]  /*28f0*/  ULEA UR4, UR5, UR7, 0x3 ;  /* 0x0000000705047291 */ /* 0x000fd2000f8e18ff */
[----:B------:R-:W1:Y:S02]  /*2900*/  SYNCS.PHASECHK.TRANS64.TRYWAIT P0, [UR4], R2 ;  /* 0x00000002ff0075a7 */ /* 0x000e640008001104 */
[----:B-1----:R-:W-:Y:S05]  /*2910*/  @!P0 BRA `(.L_x_44) ;  /* 0x0000004800088947 */ /* 0x002fea0003800000 */
.L_x_117:
[----:B------:R-:W-:-:S04]  /*2920*/  UIADD3 UR4, UPT, UPT, UR5, 0x1, URZ ;  /* 0x0000000105047890 */ /* 0x000fc8000fffe0ff */
[----:B------:R-:W-:-:S04]  /*2930*/  UISETP.NE.AND UP0, UPT, UR4, 0xd, UPT ;  /* 0x0000000d0400788c */ /* 0x000fc8000bf05270 */
[----:B------:R-:W-:Y:S02]  /*2940*/  USEL UR6, URZ, 0x1, UP0 ;  /* 0x00000001ff067887 */ /* 0x000fe40008000000 */
[----:B------:R-:W-:-:S04]  /*2950*/  USEL UR4, UR4, URZ, UP0 ;  /* 0x000000ff04047287 */ /* 0x000fc80008000000 */
[----:B------:R-:W-:Y:S01]  /*2960*/  ULEA UR5, UR4, UR7, 0x3 ;  /* 0x0000000704057291 */ /* 0x000fe2000f8e18ff */
[----:B-1----:R-:W-:-:S04]  /*2970*/  LOP3.LUT R2, R12, UR6, RZ, 0x3c, !PT ;  /* 0x000000060c027c12 */ /* 0x002fc8000f8e3cff */
[----:B------:R-:W-:-:S04]  /*2980*/  SHF.L.U32 R3, R2, 0x1f, RZ ;  /* 0x0000001f02037819 */ /* 0x000fc800000006ff */
[----:B------:R-:W1:Y:S02]  /*2990*/  SYNCS.PHASECHK.TRANS64.TRYWAIT P0, [UR5], R3 ;  /* 0x00000003ff0075a7 */ /* 0x000e640008001105 */
[----:B-1----:R-:W-:Y:S05]  /*29a0*/  @!P0 BRA `(.L_x_45) ;  /* 0x0000004400fc8947 */ /* 0x002fea0003800000 */
.L_x_119:
[----:B------:R-:W-:-:S04]  /*29b0*/  UIADD3 UR4, UPT, UPT, UR4, 0x1, URZ ;  /* 0x0000000104047890 */ /* 0x000fc8000fffe0ff */
[----:B------:R-:W-:-:S04]  /*29c0*/  UISETP.NE.AND UP0, UPT, UR4, 0xd, UPT ;  /* 0x0000000d0400788c */ /* 0x000fc8000bf05270 */
[----:B------:R-:W-:Y:S02]  /*29d0*/  USEL UR6, URZ, 0x1, UP0 ;  /* 0x00000001ff067887 */ /* 0x000fe40008000000 */
[----:B------:R-:W-:-:S04]  /*29e0*/  USEL UR4, UR4, URZ, UP0 ;  /* 0x000000ff04047287 */ /* 0x000fc80008000000 */
[----:B------:R-:W-:Y:S01]  /*29f0*/  ULEA UR5, UR4, UR7, 0x3 ;  /* 0x0000000704057291 */ /* 0x000fe2000f8e18ff */
[----:B------:R-:W-:-:S04]  /*2a00*/  LOP3.LUT R2, R2, UR6, RZ, 0x3c, !PT ;  /* 0x0000000602027c12 */ /* 0x000fc8000f8e3cff */
[----:B-1----:R-:W-:-:S04]  /*2a10*/  SHF.L.U32 R3, R2, 0x1f, RZ ;  /* 0x0000001f02037819 */ /* 0x002fc800000006ff */
[----:B------:R-:W1:Y:S02]  /*2a20*/  SYNCS.PHASECHK.TRANS64.TRYWAIT P0, [UR5], R3 ;  /* 0x00000003ff0075a7 */ /* 0x000e640008001105 */
[----:B-1----:R-:W-:Y:S05]  /*2a30*/  @!P0 BRA `(.L_x_46) ;  /* 0x0000004400f08947 */ /* 0x002fea0003800000 */
.L_x_121:
        /* <DEDUP_REMOVED lines=9> */
.L_x_123:
        /* <DEDUP_REMOVED lines=9> */
.L_x_125:
        /* <DEDUP_REMOVED lines=9> */
.L_x_127:
        /* <DEDUP_REMOVED lines=9> */
.L_x_129:
        /* <DEDUP_REMOVED lines=9> */
.L_x_131:
        /* <DEDUP_REMOVED lines=9> */
.L_x_133:
        /* <DEDUP_REMOVED lines=9> */
.L_x_135:
        /* <DEDUP_REMOVED lines=9> */
.L_x_137:
        /* <DEDUP_REMOVED lines=9> */
.L_x_139:
[----:B------:R-:W-:-:S04]  /*2f50*/  UIADD3 UR4, UPT, UPT, UR4, 0x1, URZ ;  /* 0x0000000104047890 */ /* 0x000fc8000fffe0ff */
[----:B------:R-:W-:-:S04]  /*2f60*/  UISETP.NE.AND UP0, UPT, UR4, 0xd, UPT ;  /* 0x0000000d0400788c */ /* 0x000fc8000bf05270 */
[----:B------:R-:W-:Y:S02]  /*2f70*/  USEL UR5, URZ, 0x1, UP0 ;  /* 0x00000001ff057887 */ /* 0x000fe40008000000 */
[----:B------:R-:W-:-:S04]  /*2f80*/  USEL UR4, UR4, URZ, UP0 ;  /* 0x000000ff04047287 */ /* 0x000fc80008000000 */
[----:B------:R-:W-:Y:S01]  /*2f90*/  ULEA UR4, UR4, UR7, 0x3 ;  /* 0x0000000704047291 */ /* 0x000fe2000f8e18ff */
[----:B------:R-:W-:-:S04]  /*2fa0*/  LOP3.LUT R2, R2, UR5, RZ, 0x3c, !PT ;  /* 0x0000000502027c12 */ /* 0x000fc8000f8e3cff */
[----:B------:R-:W-:Y:S01]  /*2fb0*/  SHF.L.U32 R2, R2, 0x1f, RZ ;  /* 0x0000001f02027819 */ /* 0x000fe200000006ff */
[----:B-1----:R-:W-:-:S07]  /*2fc0*/  IMAD.U32 R0, RZ, RZ, UR4 ;  /* 0x00000004ff007e24 */ /* 0x002fce000f8e00ff */
.L_x_56:
[----:B-1----:R1:W2:Y:S02]  /*2fd0*/  SYNCS.PHASECHK.TRANS64.TRYWAIT P0, [R0+URZ], R2 ;  /* 0x00000002000075a7 */ /* 0x0022a400080011ff */
[----:B--2---:R-:W-:Y:S05]  /*2fe0*/  @!P0 NANOSLEEP.SYNCS 0x989680 ;  /* 0x009896800000895d */ /* 0x004fea0003900000 */
[----:B------:R-:W2:Y:S02]  /*2ff0*/  @!P0 SYNCS.PHASECHK.TRANS64 P0, [R0+URZ], R2 ;  /* 0x00000002000085a7 */ /* 0x000ea400080010ff */
[----:B--2---:R-:W-:Y:S05]  /*3000*/  @P0 EXIT ;  /* 0x000000000000094d */ /* 0x004fea0003800000 */
[----:B------:R-:W-:Y:S05]  /*3010*/  BRA `(.L_x_56) ;  /* 0xfffffffc00ec7947 */ /* 0x000fea000383ffff */
.L_x_23:
[----:B------:R-:W-:-:S04]  /*3020*/  UISETP.NE.AND UP0, UPT, UR52, URZ, UPT ;  /* 0x000000ff3400728c */ /* 0x000fc8000bf05270 */
[----:B------:R-:W-:-:S09]  /*3030*/  UISETP.NE.OR UP0, UPT, UR18, 0x1, UP0 ;  /* 0x000000011200788c */ /* 0x000fd20008705670 */
[----:B------:R-:W-:Y:S05]  /*3040*/  BRA.U UP0, `(.L_x_57) ;  /* 0x0000000500487547 */ /* 0x000fea000b800000 */
[----:B------:R-:W-:Y:S01]  /*3050*/  ISETP.GE.U32.AND P2, PT, R0, 0x8, PT ;  /* 0x000000080000780c */ /* 0x000fe20003f46070 */
[----:B------:R-:W-:Y:S01]  /*3060*/  IMAD.MOV.U32 R12, RZ, RZ, 0x1 ;  /* 0x00000001ff0c7424 */ /* 0x000fe200078e00ff */
[----:B------:R-:W-:Y:S02]  /*3070*/  CS2R R10, SRZ ;  /* 0x00000000000a7805 */ /* 0x000fe4000001ff00 */
[----:B------:R-:W-:Y:S01]  /*3080*/  CS2R R8, SRZ ;  /* 0x0000000000087805 */ /* 0x000fe2000001ff00 */
[----:B------:R-:W-:Y:S01]  /*3090*/  UMOV UR6, 0x400 ;  /* 0x0000040000067882 */ /* 0x000fe20000000000 */
[----:B------:R-:W-:Y:S01]  /*30a0*/  UMOV UR5, URZ ;  /* 0x000000ff00057c82 */ /* 0x000fe20008000000 */
[----:B------:R-:W-:-:S12]  /*30b0*/  ULEA UR6, UR52, UR6, 0x18 ;  /* 0x0000000634067291 */ /* 0x000fd8000f8ec0ff */
.L_x_61:
[----:B------:R-:W-:Y:S02]  /*30c0*/  LEA R2, R8, UR6, 0x3 ;  /* 0x0000000608027c11 */ /* 0x000fe4000f8e18ff */
[----:B------:R-:W-:-:S03]  /*30d0*/  SHF.L.U32 R4, R9, 0x1f, RZ ;  /* 0x0000001f09047819 */ /* 0x000fc600000006ff */
[----:B------:R-:W-:Y:S01]  /*30e0*/  VIADD R5, R2, 0x160 ;  /* 0x0000016002057836 */ /* 0x000fe20000000000 */
[----:B------:R-:W2:Y:S02]  /*30f0*/  SYNCS.PHASECHK.TRANS64.TRYWAIT P0, [R2+URZ+0x150], R4 ;  /* 0x00015004020075a7 */ /* 0x000ea400080011ff */
[----:B--2---:R-:W-:Y:S05]  /*3100*/  @!P0 BRA `(.L_x_58) ;  /* 0x00000044002c8947 */ /* 0x004fea0003800000 */
.L_x_140:
[----:B------:R-:W-:Y:S01]  /*3110*/  ULEA UR4, UR5, UR6, 0x3 ;  /* 0x0000000605047291 */ /* 0x000fe2000f8e18ff */
[----:B--2---:R-:W-:Y:S01]  /*3120*/  PRMT R2, RZ, 0x654, R5 ;  /* 0x00000654ff027816 */ /* 0x004fe20000000005 */
[----:B------:R-:W-:Y:S01]  /*3130*/  @!P2 IMAD.MOV.U32 R4, RZ, RZ, 0x10 ;  /* 0x00000010ff04a424 */ /* 0x000fe200078e00ff */
[----:B------:R-:W-:Y:S01]  /*3140*/  SHF.L.U32 R5, R12, 0x1f, RZ ;  /* 0x0000001f0c057819 */ /* 0x000fe200000006ff */
[----:B------:R-:W-:Y:S01]  /*3150*/  UIADD3 UR7, UPT, UPT, UR4, 0xf0, URZ ;  /* 0x000000f004077890 */ /* 0x000fe2000fffe0ff */
[----:B------:R2:W-:Y:S05]  /*3160*/  SYNCS.ARRIVE.TRANS64.RED.A1T0 RZ, [R2+URZ], RZ ;  /* 0x000000ff02ff79a7 */ /* 0x0005ea00081004ff */
[----:B------:R-:W-:Y:S01]  /*3170*/  IMAD.U32 R6, RZ, RZ, UR7 ;  /* 0x00000007ff067e24 */ /* 0x000fe2000f8e00ff */
[----:B------:R-:W3:Y:S04]  /*3180*/  SYNCS.PHASECHK.TRANS64.TRYWAIT P0, [UR4+0x100], R5 ;  /* 0x00010005ff0075a7 */ /* 0x000ee80008001104 */
[----:B------:R-:W-:Y:S01]  /*3190*/  PRMT R6, R0, 0x654, R6 ;  /* 0x0000065400067816 */ /* 0x000fe20000000006 */
[----:B--23--:R-:W-:Y:S06]  /*31a0*/  @!P0 BRA `(.L_x_59) ;  /* 0x0000004400188947 */ /* 0x00cfec0003800000 */
.L_x_142:
[----:B------:R-:W-:Y:S01]  /*31b0*/  ULEA UR8, UR5, UR6, 0x4 ;  /* 0x0000000605087291 */ /* 0x000fe2000f8e20ff */
[----:B------:R-:W-:Y:S01]  /*31c0*/  SEL R3, R6, R3, !P2 ;  /* 0x0000000306037207 */ /* 0x000fe20005000000 */
[----:B------:R-:W-:Y:S01]  /*31d0*/  UIADD3 UR9, UPT, UPT, UR4, 0xf0, URZ ;  /* 0x000000f004097890 */ /* 0x000fe2000fffe0ff */
[----:B--2---:R-:W-:Y:S01]  /*31e0*/  LEA R2, R11, UR6, 0x3 ;  /* 0x000000060b027c11 */ /* 0x004fe2000f8e18ff */
[----:B------:R-:W-:Y:S01]  /*31f0*/  UIADD3 UR8, UPT, UPT, UR8, 0x180, URZ ;  /* 0x0000018008087890 */ /* 0x000fe2000fffe0ff */
[----:B------:R2:W-:Y:S01]  /*3200*/  @!P2 SYNCS.ARRIVE.TRANS64.RED RZ, [R3+URZ], R4 ;  /* 0x0000000403ffa9a7 */ /* 0x0005e200080004ff */
[----:B------:R-:W-:Y:S01]  /*3210*/  UIADD3 UR4, UPT, UPT, UR5, 0x1, URZ ;  /* 0x0000000105047890 */ /* 0x000fe2000fffe0ff */
[----:B------:R-:W-:-:S03]  /*3220*/  VIADD R8, R8, 0x1 ;  /* 0x0000000108087836 */ /* 0x000fc60000000000 */
[----:B------:R-:W-:Y:S02]  /*3230*/  UISETP.NE.AND UP0, UPT, UR4, 0x2, UPT ;  /* 0x000000020400788c */ /* 0x000fe4000bf05270 */
[----:B------:R-:W-:Y:S01]  /*3240*/  ISETP.NE.AND P0, PT, R8, 0x2, PT ;  /* 0x000000020800780c */ /* 0x000fe20003f05270 */
[----:B------:R-:W-:Y:S06]  /*3250*/  UGETNEXTWORKID.BROADCAST [UR8], [UR9] ;  /* 0x00000000080073ca */ /* 0x000fec0008000100 */
[----:B------:R-:W-:Y:S02]  /*3260*/  USEL UR7, URZ, 0x1, UP0 ;  /* 0x00000001ff077887 */ /* 0x000fe40008000000 */
[----:B------:R-:W-:-:S04]  /*3270*/  USEL UR5, UR4, URZ, UP0 ;  /* 0x000000ff04057287 */ /* 0x000fc80008000000 */
[----:B------:R-:W-:Y:S02]  /*3280*/  LOP3.LUT R12, R12, UR7, RZ, 0x3c, !PT ;  /* 0x000000070c0c7c12 */ /* 0x000fe4000f8e3cff */
[----:B--2---:R-:W-:-:S04]  /*3290*/  SHF.L.U32 R4, R10, 0x1f, RZ ;  /* 0x0000001f0a047819 */ /* 0x004fc800000006ff */
[----:B------:R-:W2:Y:S02]  /*32a0*/  SYNCS.PHASECHK.TRANS64.TRYWAIT P1, [R2+URZ+0xf0], R4 ;  /* 0x0000f004020075a7 */ /* 0x000ea400080211ff */
[----:B--2---:R-:W-:Y:S05]  /*32b0*/  @!P1 BRA `(.L_x_60) ;  /* 0x0000004000ec9947 */ /* 0x004fea0003800000 */
.L_x_143:
[C---:B--2---:R-:W-:Y:S01]  /*32c0*/  LEA R4, R11.reuse, UR6, 0x4 ;  /* 0x000000060b047c11 */ /* 0x044fe2000f8e20ff */
[----:B------:R-:W-:Y:S01]  /*32d0*/  VIADD R2, R2, 0x100 ;  /* 0x0000010002027836 */ /* 0x000fe20000000000 */
[----:B------:R-:W-:Y:S01]  /*32e0*/  SEL R8, R8, RZ, P0 ;  /* 0x000000ff08087207 */ /* 0x000fe20000000000 */
[----:B------:R-:W-:-:S03]  /*32f0*/  VIADD R11, R11, 0x1 ;  /* 0x000000010b0b7836 */ /* 0x000fc60000000000 */
[----:B------:R-:W2:Y:S01]  /*3300*/  LDS.128 R4, [R4+0x180] ;  /* 0x0001800004047984 */ /* 0x000ea20000000c00 */
[----:B------:R-:W-:Y:S02]  /*3310*/  PRMT R2, RZ, 0x654, R2 ;  /* 0x00000654ff027816 */ /* 0x000fe40000000002 */
[C---:B------:R-:W-:Y:S01]  /*3320*/  ISETP.NE.AND P1, PT, R11.reuse, 0x2, PT ;  /* 0x000000020b00780c */ /* 0x040fe20003f25270 */
[----:B------:R-:W-:Y:S01]  /*3330*/  @!PT LDS RZ, [RZ] ;  /* 0x00000000fffff984 */ /* 0x000fe20000000800 */
[----:B------:R-:W-:Y:S01]  /*3340*/  @!PT LDS RZ, [RZ] ;  /* 0x00000000fffff984 */ /* 0x000fe20000000800 */
[----:B------:R-:W-:Y:S01]  /*3350*/  @!PT LDS RZ, [RZ] ;  /* 0x00000000fffff984 */ /* 0x000fe20000000800 */
[----:B------:R-:W-:Y:S01]  /*3360*/  @!PT LDS RZ, [RZ] ;  /* 0x00000000fffff984 */ /* 0x000fe20000000800 */
[----:B------:R3:W-:Y:S06]  /*3370*/  MEMBAR.ALL.CTA ;  /* 0x0000000000007992 */ /* 0x0007ec0000008000 */
[----:B---3--:R-:W3:Y:S01]  /*3380*/  FENCE.VIEW.ASYNC.S ;  /* 0x00000000000073c6 */ /* 0x008ee20000000000 */
[----:B------:R-:W-:Y:S01]  /*3390*/  SEL R11, R11, RZ, P1 ;  /* 0x000000ff0b0b7207 */ /* 0x000fe20000800000 */
[----:B---3--:R3:W-:Y:S01]  /*33a0*/  SYNCS.ARRIVE.TRANS64.RED.A1T0 RZ, [R2+URZ], RZ ;  /* 0x000000ff02ff79a7 */ /* 0x0087e200081004ff */
[----:B--2---:R-:W-:-:S02]  /*33b0*/  LOP3.LUT P3, RZ, R6, 0x1, RZ, 0xc0, !PT ;  /* 0x0000000106ff7812 */ /* 0x004fc4000786c0ff */
[----:B------:R-:W-:-:S04]  /*33c0*/  SEL R4, RZ, 0x1, P1 ;  /* 0x00000001ff047807 */ /* 0x000fc80000800000 */
[----:B------:R-:W-:Y:S02]  /*33d0*/  LOP3.LUT R10, R10, R4, RZ, 0x3c, !PT ;  /* 0x000000040a0a7212 */ /* 0x000fe400078e3cff */
[----:B---3--:R-:W-:-:S04]  /*33e0*/  SEL R2, RZ, 0x1, P0 ;  /* 0x00000001ff027807 */ /* 0x008fc80000000000 */
[----:B------:R-:W-:Y:S01]  /*33f0*/  LOP3.LUT R9, R9, R2, RZ, 0x3c, !PT ;  /* 0x0000000209097212 */ /* 0x000fe200078e3cff */
[----:B------:R-:W-:Y:S06]  /*3400*/  @P3 BRA `(.L_x_61) ;  /* 0xfffffffc002c3947 */ /* 0x000fec000383ffff */
[----:B------:R-:W-:Y:S01]  /*3410*/  ULEA UR4, UR5, UR6, 0x3 ;  /* 0x0000000605047291 */ /* 0x000fe2000f8e18ff */
[----:B------:R-:W-:-:S08]  /*3420*/  SHF.L.U32 R2, R12, 0x1f, RZ ;  /* 0x0000001f0c027819 */ /* 0x000fd000000006ff */
[----:B------:R-:W2:Y:S02]  /*3430*/  SYNCS.PHASECHK.TRANS64 P0, [UR4+0x100], R2 ;  /* 0x00010002ff0075a7 */ /* 0x000ea40008001004 */
[----:B--2---:R-:W-:Y:S05]  /*3440*/  @P0 BRA `(.L_x_62) ;  /* 0x0000000000080947 */ /* 0x004fea0003800000 */
[----:B------:R-:W2:Y:S02]  /*3450*/  SYNCS.PHASECHK.TRANS64.TRYWAIT P0, [UR4+0x100], R2 ;  /* 0x00010002ff0075a7 */ /* 0x000ea40008001104 */
[----:B--2---:R-:W-:Y:S05]  /*3460*/  @!P0 BRA `(.L_x_63) ;  /* 0x0000004000948947 */ /* 0x004fea0003800000 */
.L_x_62:
[----:B------:R-:W-:-:S04]  /*3470*/  UIADD3 UR7, UPT, UPT, UR5, 0x1, URZ ;  /* 0x0000000105077890 */ /* 0x000fc8000fffe0ff */
[----:B------:R-:W-:-:S04]  /*3480*/  UISETP.NE.AND UP0, UPT, UR7, 0x2, UPT ;  /* 0x000000020700788c */ /* 0x000fc8000bf05270 */
[----:B------:R-:W-:Y:S02]  /*3490*/  USEL UR8, URZ, 0x1, UP0 ;  /* 0x00000001ff087887 */ /* 0x000fe40008000000 */
[----:B------:R-:W-:-:S04]  /*34a0*/  USEL UR7, UR7, URZ, UP0 ;  /* 0x000000ff07077287 */ /* 0x000fc80008000000 */
[----:B------:R-:W-:Y:S01]  /*34b0*/  ULEA UR7, UR7, UR6, 0x3 ;  /* 0x0000000607077291 */ /* 0x000fe2000f8e18ff */
[----:B--2---:R-:W-:-:S04]  /*34c0*/  LOP3.LUT R2, R12, UR8, RZ, 0x3c, !PT ;  /* 0x000000080c027c12 */ /* 0x004fc8000f8e3cff */
[----:B------:R-:W-:-:S04]  /*34d0*/  SHF.L.U32 R0, R2, 0x1f, RZ ;  /* 0x0000001f02007819 */ /* 0x000fc800000006ff */
[----:B------:R-:W2:Y:S02]  /*34e0*/  SYNCS.PHASECHK.TRANS64 P0, [UR7+0x100], R0 ;  /* 0x00010000ff0075a7 */ /* 0x000ea40008001007 */
[----:B-12---:R-:W-:Y:S05]  /*34f0*/  @P0 EXIT ;  /* 0x000000000000094d */ /* 0x006fea0003800000 */
[----:B------:R-:W-:Y:S02]  /*3500*/  SHF.L.U32 R2, R2, 0x1f, RZ ;  /* 0x0000001f02027819 */ /* 0x000fe400000006ff */
[----:B------:R-:W-:-:S07]  /*3510*/  MOV R0, UR7 ;  /* 0x0000000700007c02 */ /* 0x000fce0008000f00 */
.L_x_64:
[----:B-1----:R1:W2:Y:S02]  /*3520*/  SYNCS.PHASECHK.TRANS64.TRYWAIT P0, [R0+URZ+0x100], R2 ;  /* 0x00010002000075a7 */ /* 0x0022a400080011ff */
[----:B--2---:R-:W-:Y:S05]  /*3530*/  @!P0 NANOSLEEP.SYNCS 0x989680 ;  /* 0x009896800000895d */ /* 0x004fea0003900000 */
[----:B------:R-:W2:Y:S02]  /*3540*/  @!P0 SYNCS.PHASECHK.TRANS64 P0, [R0+URZ+0x100], R2 ;  /* 0x00010002000085a7 */ /* 0x000ea400080010ff */
[----:B--2---:R-:W-:Y:S05]  /*3550*/  @P0 EXIT ;  /* 0x000000000000094d */ /* 0x004fea0003800000 */
[----:B------:R-:W-:Y:S05]  /*3560*/  BRA `(.L_x_64) ;  /* 0xfffffffc00ec7947 */ /* 0x000fea000383ffff */
.L_x_57:
[----:B------:R-:W-:Y:S05]  /*3570*/  BRA.U UP5, `(.L_x_65) ;  /* 0x0000000d05d47547 */ /* 0x000fea000b800000 */
[----:B------:R-:W-:Y:S01]  /*3580*/  UMOV UR4, 0x40 ;  /* 0x0000004000047882 */ /* 0x000fe20000000000 */
[----:B------:R-:W-:Y:S01]  /*3590*/  NOP ;  /* 0x0000000000007918 */ /* 0x000fe20000000000 */
[----:B------:R-:W-:Y:S01]  /*35a0*/  ULEA UR5, UR52, UR4, 0x18 ;  /* 0x0000000434057291 */ /* 0x000fe2000f8ec0ff */
[----:B------:R-:W-:Y:S02]  /*35b0*/  UMOV UR6, 0x400 ;  /* 0x0000040000067882 */ /* 0x000fe40000000000 */
[----:B------:R-:W-:-:S06]  /*35c0*/  ULEA UR6, UR52, UR6, 0x18 ;  /* 0x0000000634067291 */ /* 0x000fcc000f8ec0ff */
[----:B------:R-:W2:Y:S02]  /*35d0*/  LDS.U8 R0, [UR5+0x1c] ;  /* 0x00001c05ff007984 */ /* 0x000ea40008000000 */
[----:B--2---:R-:W-:-:S13]  /*35e0*/  ISETP.NE.AND P0, PT, R0, RZ, PT ;  /* 0x000000ff0000720c */ /* 0x004fda0003f05270 */
[----:B------:R-:W-:Y:S05]  /*35f0*/  @P0 BRA `(.L_x_66) ;  /* 0x0000000000580947 */ /* 0x000fea0003800000 */
[----:B------:R-:W-:-:S13]  /*3600*/  ELECT P0, URZ, PT ;  /* 0x0000000000ff782f */ /* 0x000fda0003800000 */
[----:B------:R-:W-:Y:S05]  /*3610*/  @!P0 BRA `(.L_x_67) ;  /* 0x0000000000608947 */ /* 0x000fea0003800000 */
[----:B------:R-:W-:Y:S01]  /*3620*/  UMOV UR4, 0x10 ;  /* 0x0000001000047882 */ /* 0x000fe20000000000 */
[----:B------:R-:W-:Y:S01]  /*3630*/  HFMA2 R0, -RZ, RZ, 0, 5.9604644775390625e-08 ;  /* 0x00000001ff007431 */ /* 0x000fe200000001ff */
[----:B------:R-:W-:-:S03]  /*3640*/  MOV R3, 0xffff ;  /* 0x0000ffff00037802 */ /* 0x000fc60000000f00 */
[----:B------:R-:W-:Y:S04]  /*3650*/  DEPBAR.LE SB2, 0x36 ;  /* 0x0000ad800000791a */ /* 0x000fe80000000000 */
[----:B------:R-:W2:Y:S02]  /*3660*/  UTCATOMSWS.FIND_AND_SET.ALIGN UP0, UR4, UR4 ;  /* 0x00000004000475e3 */ /* 0x000ea40008000800 */
[----:B--2---:R-:W-:Y:S01]  /*3670*/  MOV R4, UR4 ;  /* 0x0000000400047c02 */ /* 0x004fe20008000f00 */
[----:B------:R-:W-:Y:S06]  /*3680*/  BRA.U UP0, `(.L_x_68) ;  /* 0x0000000100187547 */ /* 0x000fec000b800000 */
.L_x_69:
[----:B------:R-:W-:Y:S05]  /*3690*/  NANOSLEEP 0x64 ;  /* 0x000000640000795d */ /* 0x000fea0003800000 */
[----:B------:R-:W-:-:S05]  /*36a0*/  UMOV UR4, 0x10 ;  /* 0x0000001000047882 */ /* 0x000fca0000000000 */
[----:B------:R-:W-:Y:S04]  /*36b0*/  DEPBAR.LE SB2, 0x36 ;  /* 0x0000ad800000791a */ /* 0x000fe80000000000 */
[----:B------:R-:W2:Y:S02]  /*36c0*/  UTCATOMSWS.FIND_AND_SET.ALIGN UP0, UR4, UR4 ;  /* 0x00000004000475e3 */ /* 0x000ea40008000800 */
[----:B--2---:R-:W-:Y:S01]  /*36d0*/  MOV R4, UR4 ;  /* 0x0000000400047c02 */ /* 0x004fe20008000f00 */
[----:B------:R-:W-:Y:S05]  /*36e0*/  BRA.U !UP0, `(.L_x_69) ;  /* 0xfffffffd08e87547 */ /* 0x000fea000b83ffff */
.L_x_68:
[-C--:B------:R-:W-:Y:S02]  /*36f0*/  SHF.L.U32 R3, R3, R4.reuse, RZ ;  /* 0x0000000403037219 */ /* 0x080fe400000006ff */
[----:B------:R-:W-:Y:S01]  /*3700*/  SHF.L.U32 R0, R0, R4, RZ ;  /* 0x0000000400007219 */ /* 0x000fe200000006ff */
[----:B------:R-:W-:Y:S02]  /*3710*/  IMAD.SHL.U32 R4, R4, 0x20, RZ ;  /* 0x0000002004047824 */ /* 0x000fe400078e00ff */
[----:B------:R2:W-:Y:S04]  /*3720*/  ATOMS.OR RZ, [UR5+0x14], R3 ;  /* 0x00001403ffff798c */ /* 0x0005e8000b000005 */
[----:B------:R2:W-:Y:S04]  /*3730*/  ATOMS.OR RZ, [UR5+0x18], R0 ;  /* 0x00001800ffff798c */ /* 0x0005e8000b000005 */
[----:B------:R2:W-:Y:S01]  /*3740*/  STS [UR6+0x1a0], R4 ;  /* 0x0001a004ff007988 */ /* 0x0005e20008000806 */
[----:B------:R-:W-:Y:S05]  /*3750*/  BRA `(.L_x_67) ;  /* 0x0000000000107947 */ /* 0x000fea0003800000 */
.L_x_66:
[----:B------:R-:W-:Y:S02]  /*3760*/  MOV R0, 0xffffffff ;  /* 0xffffffff00007802 */ /* 0x000fe40000000f00 */
[----:B------:R-:W-:-:S03]  /*3770*/  MOV R4, 0x37a0 ;  /* 0x000037a000047802 */ /* 0x000fc60000000f00 */
[----:B------:R2:W-:Y:S04]  /*3780*/  STS [UR6+0x1a0], R0 ;  /* 0x0001a000ff007988 */ /* 0x0005e80008000806 */
[----:B-12--5:R-:W-:Y:S05]  /*3790*/  CALL.REL.NOINC `($__internal_1_$__cuda_sm10x_tcgen05_guardrail_trap_phase_invalid_during_alloc) ;  /* 0x0000004400147944 */ /* 0x026fea0003c00000 */
.L_x_67:
[----:B------:R-:W-:Y:S05]  /*37a0*/  WARPSYNC.ALL ;  /* 0x0000000000007948 */ /* 0x000fea0003800000 */
[----:B------:R-:W3:Y:S01]  /*37b0*/  S2UR UR4, SR_CgaCtaId ;  /* 0x00000000000479c3 */ /* 0x000ee20000008800 */
[----:B------:R-:W-:Y:S01]  /*37c0*/  UMOV UR26, 0x400 ;  /* 0x00000400001a7882 */ /* 0x000fe20000000000 */
[----:B------:R-:W-:-:S06]  /*37d0*/  NOP ;  /* 0x0000000000007918 */ /* 0x000fcc0000000000 */
[----:B------:R-:W-:Y:S06]  /*37e0*/  BAR.ARV 0x6, 0xa0 ;  /* 0x0182800000007b1d */ /* 0x000fec0000002000 */
[----:B------:R-:W4:Y:S01]  /*37f0*/  LDCU UR5, c[0x0][0x38c] ;  /* 0x00007180ff0577ac */ /* 0x000f220008000800 */
[----:B------:R-:W-:Y:S01]  /*3800*/  LOP3.LUT R2, R2, 0xffff, RZ, 0xc0, !PT ;  /* 0x0000ffff02027812 */ /* 0x000fe200078ec0ff */
[----:B------:R-:W-:Y:S01]  /*3810*/  IMAD.MOV.U32 R11, RZ, RZ, 0x1 ;  /* 0x00000001ff0b7424 */ /* 0x000fe200078e00ff */
[----:B------:R-:W-:Y:S01]  /*3820*/  CS2R R8, SRZ ;  /* 0x0000000000087805 */ /* 0x000fe2000001ff00 */
[----:B------:R-:W1:Y:S01]  /*3830*/  LDCU UR7, c[0x0][0x38c] ;  /* 0x00007180ff0777ac */ /* 0x000e620008000800 */
[----:B------:R-:W-:Y:S01]  /*3840*/  R2UR UR27, R2 ;  /* 0x00000000021b72ca */ /* 0x000fe200000e0000 */
[----:B------:R-:W-:Y:S01]  /*3850*/  IMAD.MOV.U32 R10, RZ, RZ, RZ ;  /* 0x000000ffff0a7224 */ /* 0x000fe200078e00ff */
[----:B------:R-:W-:Y:S01]  /*3860*/  UMOV UR30, URZ ;  /* 0x000000ff001e7c82 */ /* 0x000fe20008000000 */
[----:B------:R-:W-:Y:S01]  /*3870*/  UMOV UR24, URZ ;  /* 0x000000ff00187c82 */ /* 0x000fe20008000000 */
[----:B---3--:R-:W-:Y:S01]  /*3880*/  ULEA UR26, UR4, UR26, 0x18 ;  /* 0x0000001a041a7291 */ /* 0x008fe2000f8ec0ff */
[----:B------:R-:W-:Y:S01]  /*3890*/  UMOV UR38, 0x0 ;  /* 0x0000000000267882 */ /* 0x000fe20000000000 */
[----:B------:R-:W-:-:S02]  /*38a0*/  UMOV UR39, 0x4100010 ;  /* 0x0410001000277882 */ /* 0x000fc40000000000 */
[----:B------:R-:W-:Y:S02]  /*38b0*/  UIADD3 UR4, UPT, UPT, UR26, 0x2400, URZ ;  /* 0x000024001a047890 */ /* 0x000fe4000fffe0ff */
[----:B------:R-:W-:Y:S02]  /*38c0*/  UIADD3 UR6, UPT, UPT, UR26, 0x1c400, URZ ;  /* 0x0001c4001a067890 */ /* 0x000fe4000fffe0ff */
[----:B----4-:R-:W-:Y:S01]  /*38d0*/  UIADD3 UR5, UPT, UPT, UR5, 0x7f, URZ ;  /* 0x0000007f05057890 */ /* 0x010fe2000fffe0ff */
[----:B--2---:R-:W2:Y:S01]  /*38e0*/  LDS R0, [UR26+0x1a0] ;  /* 0x0001a01aff007984 */ /* 0x004ea20008000800 */
[----:B-1----:R-:W-:Y:S01]  /*38f0*/  UMOV UR36, 0x0 ;  /* 0x0000000000247882 */ /* 0x002fe20000000000 */
[----:B------:R-:W-:Y:S01]  /*3900*/  UMOV UR37, 0x4100010 ;  /* 0x0410001000257882 */ /* 0x000fe20000000000 */
[----:B------:R-:W-:Y:S02]  /*3910*/  USHF.R.S32.HI UR40, URZ, 0x1f, UR5 ;  /* 0x0000001fff287899 */ /* 0x000fe40008011405 */
[----:B------:R-:W-:-:S02]  /*3920*/  UISETP.GE.AND UP4, UPT, UR7, 0x1, UPT ;  /* 0x000000010700788c */ /* 0x000fc4000bf86270 */
[----:B------:R-:W-:Y:S02]  /*3930*/  ULEA.HI UR40, UR40, UR5, URZ, 0x7 ;  /* 0x0000000528287291 */ /* 0x000fe4000f8f38ff */
[----:B------:R-:W-:Y:S02]  /*3940*/  USHF.R.U32.HI UR5, URZ, 0x4, UR4 ;  /* 0x00000004ff057899 */ /* 0x000fe40008011604 */
[----:B------:R-:W-:Y:S02]  /*3950*/  USHF.R.S32.HI UR40, URZ, 0x7, UR40 ;  /* 0x00000007ff287899 */ /* 0x000fe40008011428 */
[----:B------:R-:W-:Y:S02]  /*3960*/  USHF.R.U32.HI UR4, URZ, 0x4, UR6 ;  /* 0x00000004ff047899 */ /* 0x000fe40008011606 */
[----:B------:R-:W-:Y:S02]  /*3970*/  UISETP.LT.AND UP0, UPT, UR40, 0x1, UPT ;  /* 0x000000012800788c */ /* 0x000fe4000bf01270 */
[----:B------:R-:W-:-:S02]  /*3980*/  ULOP3.LUT UR5, UR5, 0x3fff, URZ, 0xc0, !UPT ;  /* 0x00003fff05057892 */ /* 0x000fc4000f8ec0ff */
[----:B------:R-:W-:Y:S02]  /*3990*/  ULOP3.LUT UR4, UR4, 0x3fff, URZ, 0xc0, !UPT ;  /* 0x00003fff04047892 */ /* 0x000fe4000f8ec0ff */
[----:B------:R-:W-:Y:S02]  /*39a0*/  USEL UR41, UR40, 0x1, !UP0 ;  /* 0x0000000128297887 */ /* 0x000fe4000c000000 */
[----:B------:R-:W-:Y:S02]  /*39b0*/  ULOP3.LUT UR28, UR5, 0x10000, URZ, 0xfc, !UPT ;  /* 0x00010000051c7892 */ /* 0x000fe4000f8efcff */
[----:B------:R-:W-:Y:S02]  /*39c0*/  ULOP3.LUT UR29, UR4, 0x10000, URZ, 0xfc, !UPT ;  /* 0x00010000041d7892 */ /* 0x000fe4000f8efcff */
[----:B------:R-:W-:Y:S01]  /*39d0*/  UIADD3 UR41, UPT, UPT, -UR41, URZ, URZ ;  /* 0x000000ff29297290 */ /* 0x000fe2000fffe1ff */
[----:B------:R-:W-:Y:S01]  /*39e0*/  UMOV UR34, 0x0 ;  /* 0x0000000000227882 */ /* 0x000fe20000000000 */
[----:B------:R-:W-:Y:S01]  /*39f0*/  UMOV UR35, 0x4100010 ;  /* 0x0410001000237882 */ /* 0x000fe20000000000 */
[----:B------:R-:W-:Y:S01]  /*3a00*/  UMOV UR32, 0x0 ;  /* 0x0000000000207882 */ /* 0x000fe20000000000 */
[----:B------:R-:W-:Y:S01]  /*3a10*/  UMOV UR33, 0x4100010 ;  /* 0x0410001000217882 */ /* 0x000fe20000000000 */
[----:B--2---:R-:W-:-:S15]  /*3a20*/  R2UR UR42, R0 ;  /* 0x00000000002a72ca */ /* 0x004fde00000e0000 */
.L_x_76:
[----:B------:R-:W-:Y:S02]  /*3a30*/  LEA R0, R10, UR26, 0x3 ;  /* 0x0000001a0a007c11 */ /* 0x000fe4000f8e18ff */
[----:B------:R-:W-:Y:S02]  /*3a40*/  SHF.L.U32 R2, R9, 0x1f, RZ ;  /* 0x0000001f09027819 */ /* 0x000fe400000006ff */
[----:B------:R-:W-:Y:S01]  /*3a50*/  PLOP3.LUT P0, PT, PT, PT, UP4, 0x80, 0x8 ;  /* 0x000000000008781c */ /* 0x000fe20003f0f048 */
[----:B------:R-:W-:Y:S01]  /*3a60*/  VIADD R3, R0, 0x100 ;  /* 0x0000010000037836 */ /* 0x000fe20000000000 */
[----:B-1----:R-:W1:Y:S02]  /*3a70*/  SYNCS.PHASECHK.TRANS64.TRYWAIT P1, [R0+URZ+0xf0], R2 ;  /* 0x0000f002000075a7 */ /* 0x002e6400080211ff */
[----:B-1-3--:R-:W-:Y:S09]  /*3a80*/  @!P1 BRA `(.L_x_70) ;  /* 0x0000003c00249947 */ /* 0x00aff20003800000 */
.L_x_145:
[----:B------:R-:W-:Y:S01]  /*3a90*/  LEA R4, R10, UR26, 0x4 ;  /* 0x0000001a0a047c11 */ /* 0x000fe2000f8e20ff */
[----:B------:R-:W-:Y:S01]  /*3aa0*/  @UP4 ULEA UR4, UR24, UR26, 0x3 ;  /* 0x0000001a18044291 */ /* 0x000fe2000f8e18ff */
[----:B------:R-:W-:Y:S01]  /*3ab0*/  PLOP3.LUT P2, PT, PT, PT, PT, 0x80, 0x8 ;  /* 0x000000000008781c */ /* 0x000fe20003f4f070 */
[----:B------:R-:W-:Y:S01]  /*3ac0*/  ULEA UR31, UR30, UR26, 0x3 ;  /* 0x0000001a1e1f7291 */ /* 0x000fe2000f8e18ff */
[----:B------:R-:W-:Y:S02]  /*3ad0*/  PRMT R3, RZ, 0x654, R3 ;  /* 0x00000654ff037816 */ /* 0x000fe40000000003 */
[----:B------:R-:W2:Y:S01]  /*3ae0*/  LDS.128 R4, [R4+0x180] ;  /* 0x0001800004047984 */ /* 0x000ea20000000c00 */
[----:B-1----:R-:W-:Y:S02]  /*3af0*/  @P0 SHF.L.U32 R2, R8, 0x1f, RZ ;  /* 0x0000001f08020819 */ /* 0x002fe400000006ff */
[----:B------:R-:W-:Y:S01]  /*3b00*/  SHF.L.U32 R0, R11, 0x1f, RZ ;  /* 0x0000001f0b007819 */ /* 0x000fe200000006ff */
[----:B------:R-:W-:Y:S01]  /*3b10*/  @!PT LDS RZ, [RZ] ;  /* 0x00000000fffff984 */ /* 0x000fe20000000800 */
[----:B------:R-:W-:Y:S01]  /*3b20*/  @!PT LDS RZ, [RZ] ;  /* 0x00000000fffff984 */ /* 0x000fe20000000800 */
[----:B------:R-:W-:Y:S01]  /*3b30*/  @!PT LDS RZ, [RZ] ;  /* 0x00000000fffff984 */ /* 0x000fe20000000800 */
[----:B------:R-:W-:Y:S01]  /*3b40*/  @!PT LDS RZ, [RZ] ;  /* 0x00000000fffff984 */ /* 0x000fe20000000800 */
[----:B------:R1:W-:Y:S06]  /*3b50*/  MEMBAR.ALL.CTA ;  /* 0x0000000000007992 */ /* 0x0003ec0000008000 */
[----:B-1----:R-:W1:Y:S02]  /*3b60*/  FENCE.VIEW.ASYNC.S ;  /* 0x00000000000073c6 */ /* 0x002e640000000000 */
[----:B-1----:R1:W-:Y:S01]  /*3b70*/  SYNCS.ARRIVE.TRANS64.RED.A1T0 RZ, [R3+URZ], RZ ;  /* 0x000000ff03ff79a7 */ /* 0x0023e200081004ff */
[----:B------:R1:W3:Y:S01]  /*3b80*/  @P0 SYNCS.PHASECHK.TRANS64.TRYWAIT P2, [UR4], R2 ;  /* 0x00000002ff0005a7 */ /* 0x0002e20008041104 */
[----:B------:R-:W-:Y:S01]  /*3b90*/  ULEA.HI UR4, UR30, UR30, URZ, 0x1 ;  /* 0x0000001e1e047291 */ /* 0x000fe2000f8f08ff */
[----:B--2---:R-:W-:-:S03]  /*3ba0*/  LOP3.LUT P1, RZ, R6, 0x1, RZ, 0xc0, !PT ;  /* 0x0000000106ff7812 */ /* 0x004fc6000782c0ff */
[----:B------:R-:W-:Y:S02]  /*3bb0*/  USHF.L.U32 UR11, UR4, 0x5, URZ ;  /* 0x00000005040b7899 */ /* 0x000fe400080006ff */
[----:B------:R-:W-:Y:S02]  /*3bc0*/  ULOP3.LUT UR4, UR4, 0xffe, URZ, 0xc0, !UPT ;  /* 0x00000ffe04047892 */ /* 0x000fe4000f8ec0ff */
[----:B------:R-:W-:Y:S02]  /*3bd0*/  ULOP3.LUT UR11, UR11, 0xffffffc0, URZ, 0xc0, !UPT ;  /* 0xffffffc00b0b7892 */ /* 0x000fe4000f8ec0ff */
[----:B------:R-:W-:Y:S02]  /*3be0*/  UIADD3 UR4, UPT, UPT, -UR4, UR30, URZ ;  /* 0x0000001e04047290 */ /* 0x000fe4000fffe1ff */
[----:B------:R-:W-:Y:S01]  /*3bf0*/  UIADD3 UR11, UPT, UPT, UR42, UR11, URZ ;  /* 0x0000000b2a0b7290 */ /* 0x000fe2000fffe0ff */
[----:B------:R-:W2:Y:S03]  /*3c00*/  SYNCS.PHASECHK.TRANS64.TRYWAIT P0, [UR31+0x130], R0 ;  /* 0x00013000ff0075a7 */ /* 0x000ea6000800111f */
[----:B------:R-:W-:Y:S01]  /*3c10*/  ULEA UR11, UR4, UR11, 0x14 ;  /* 0x0000000b040b7291 */ /* 0x000fe2000f8ea0ff */
[----:B-123--:R-:W-:Y:S11]  /*3c20*/  @!P0 BRA `(.L_x_71) ;  /* 0x0000003800d08947 */ /* 0x00eff60003800000 */
.L_x_147:
[----:B------:R-:W-:Y:S01]  /*3c30*/  IADD3 R10, PT, PT, R10, 0x1, RZ ;  /* 0x000000010a0a7810 */ /* 0x000fe20007ffe0ff */
[----:B------:R-:W-:Y:S06]  /*3c40*/  BRA.U !UP4, `(.L_x_72) ;  /* 0x000000010cc07547 */ /* 0x000fec000b800000 */
[----:B------:R-:W-:Y:S01]  /*3c50*/  UPLOP3.LUT UP2, UPT, UPT, UPT, UPT, 0x40, 0x4 ;  /* 0x000000000004789c */ /* 0x000fe20003f4e870 */
[----:B------:R-:W-:Y:S01]  /*3c60*/  UMOV UR23, UR41 ;  /* 0x0000002900177c82 */ /* 0x000fe20008000000 */
[----:B------:R-:W-:Y:S01]  /*3c70*/  UMOV UR22, UR40 ;  /* 0x0000002800167c82 */ /* 0x000fe20008000000 */
[----:B------:R-:W-:-:S08]  /*3c80*/  UMOV UR10, UR24 ;  /* 0x00000018000a7c82 */ /* 0x000fd00008000000 */
.L_x_75:
[----:B------:R-:W-:Y:S02]  /*3c90*/  UIADD3 UR23, UPT, UPT, UR23, 0x1, URZ ;  /* 0x0000000117177890 */ /* 0x000fe4000fffe0ff */
[----:B--2---:R-:W-:Y:S02]  /*3ca0*/  ULEA UR5, UR10, UR26, 0x3 ;  /* 0x0000001a0a057291 */ /* 0x004fe4000f8e18ff */
[----:B------:R-:W-:Y:S01]  /*3cb0*/  UISETP.NE.AND UP3, UPT, UR23, URZ, UPT ;  /* 0x000000ff1700728c */ /* 0x000fe2000bf65270 */
[----:B---3--:R-:W-:Y:S10]  /*3cc0*/  @P2 BRA `(.L_x_73) ;  /* 0x00000000000c2947 */ /* 0x008ff40003800000 */
[----:B-1----:R-:W-:Y:S04]  /*3cd0*/  SHF.L.U32 R2, R8, 0x1f, RZ ;  /* 0x0000001f08027819 */ /* 0x002fe800000006ff */
[----:B------:R-:W1:Y:S02]  /*3ce0*/  SYNCS.PHASECHK.TRANS64.TRYWAIT P0, [UR5], R2 ;  /* 0x00000002ff0075a7 */ /* 0x000e640008001105 */
[----:B-1----:R-:W-:Y:S05]  /*3cf0*/  @!P0 BRA `(.L_x_74) ;  /* 0x0000003800b48947 */ /* 0x002fea0003800000 */
.L_x_73:
[----:B------:R-:W-:Y:S01]  /*3d00*/  UISETP.NE.AND UP0, UPT, UR22, 0x1, UPT ;  /* 0x000000011600788c */ /* 0x000fe2000bf05270 */
[----:B------:R-:W-:Y:S01]  /*3d10*/  PLOP3.LUT P2, PT, PT, PT, PT, 0x80, 0x8 ;  /* 0x000000000008781c */ /* 0x000fe20003f4f070 */
[----:B------:R-:W-:Y:S02]  /*3d20*/  UIADD3 UR4, UPT, UPT, UR10, 0x1, URZ ;  /* 0x000000010a047890 */ /* 0x000fe4000fffe0ff */
[----:B------:R-:W-:Y:S02]  /*3d30*/  UIADD3 UR25, UPT, UPT, UR5, 0x68, URZ ;  /* 0x0000006805197890 */ /* 0x000fe4000fffe0ff */
[----:B------:R-:W-:Y:S01]  /*3d40*/  UISETP.NE.AND UP1, UPT, UR4, 0xd, UPT ;  /* 0x0000000d0400788c */ /* 0x000fe2000bf25270 */
[----:B------:R-:W-:Y:S01]  /*3d50*/  PLOP3.LUT P0, PT, PT, PT, UP0, 0x80, 0x8 ;  /* 0x000000000008781c */ /* 0x000fe20003f0f008 */
[----:B------:R-:W-:Y:S02]  /*3d60*/  UIADD3 UR22, UPT, UPT, UR22, -0x1, URZ ;  /* 0xffffffff16167890 */ /* 0x000fe4000fffe0ff */
[----:B------:R-:W-:Y:S02]  /*3d70*/  USEL UR6, URZ, 0x1, UP1 ;  /* 0x00000001ff067887 */ /* 0x000fe40008800000 */
[----:B------:R-:W-:Y:S01]  /*3d80*/  USEL UR24, UR4, URZ, UP1 ;  /* 0x000000ff04187287 */ /* 0x000fe20008800000 */
[----:B------:R-:W-:Y:S01]  /*3d90*/  UMOV UR7, 0x40004040 ;  /* 0x4000404000077882 */ /* 0x000fe20000000000 */
[----:B------:R-:W-:Y:S02]  /*3da0*/  UMOV UR5, 0x40004040 ;  /* 0x4000404000057882 */ /* 0x000fe40000000000 */
[----:B------:R-:W-:Y:S01]  /*3db0*/  @UP0 ULEA UR4, UR24, UR26, 0x3 ;  /* 0x0000001a18040291 */ /* 0x000fe2000f8e18ff */
[----:B------:R-:W-:Y:S01]  /*3dc0*/  LOP3.LUT R8, R8, UR6, RZ, 0x3c, !PT ;  /* 0x0000000608087c12 */ /* 0x000fe2000f8e3cff */
[----:B------:R-:W-:Y:S01]  /*3dd0*/  ULEA UR6, UR10, UR29, 0x9 ;  /* 0x0000001d0a067291 */ /* 0x000fe2000f8e48ff */
[----:B------:R-:W-:Y:S02]  /*3de0*/  UMOV UR21, 0x40004040 ;  /* 0x4000404000157882 */ /* 0x000fe40000000000 */
[----:B-1----:R-:W-:Y:S01]  /*3df0*/  @P0 SHF.L.U32 R0, R8, 0x1f, RZ ;  /* 0x0000001f08000819 */ /* 0x002fe200000006ff */
[----:B------:R-:W-:Y:S02]  /*3e00*/  UIADD3 UR20, UPT, UPT, UR6, 0x2, URZ ;  /* 0x0000000206147890 */ /* 0x000fe4000fffe0ff */
[----:B------:R-:W-:Y:S01]  /*3e10*/  UIADD3 UR16, UPT, UPT, UR6, 0x4, URZ ;  /* 0x0000000406107890 */ /* 0x000fe2000fffe0ff */
[----:B------:R2:W3:Y:S01]  /*3e20*/  @P0 SYNCS.PHASECHK.TRANS64.TRYWAIT P2, [UR4], R0 ;  /* 0x00000000ff0005a7 */ /* 0x0004e20008041104 */
[----:B------:R-:W-:Y:S02]  /*3e30*/  ULEA UR4, UR10, UR28, 0x9 ;  /* 0x0000001c0a047291 */ /* 0x000fe4000f8e48ff */
[----:B------:R-:W-:Y:S02]  /*3e40*/  UIADD3 UR12, UPT, UPT, UR6, 0x6, URZ ;  /* 0x00000006060c7890 */ /* 0x000fe4000fffe0ff */
[----:B------:R-:W-:Y:S02]  /*3e50*/  UIADD3 UR18, UPT, UPT, UR4, 0x2, URZ ;  /* 0x0000000204127890 */ /* 0x000fe4000fffe0ff */
[----:B------:R-:W-:Y:S02]  /*3e60*/  UIADD3 UR14, UPT, UPT, UR4, 0x4, URZ ;  /* 0x00000004040e7890 */ /* 0x000fe4000fffe0ff */
[----:B------:R-:W-:Y:S01]  /*3e70*/  UIADD3 UR8, UPT, UPT, UR4, 0x6, URZ ;  /* 0x0000000604087890 */ /* 0x000fe2000fffe0ff */
[----:B------:R2:W-:Y:S01]  /*3e80*/  UTCQMMA gdesc[UR4], gdesc[UR6], tmem[UR11], tmem[UR38], idesc[UR39], UP2 ;  /* 0x00ff2606040075ea */ /* 0x0005e2000900030b */
[----:B------:R-:W-:Y:S01]  /*3e90*/  UPLOP3.LUT UP2, UPT, UPT, UPT, UPT, 0x80, 0x8 ;  /* 0x000000000008789c */ /* 0x000fe20003f4f070 */
[----:B------:R-:W-:Y:S01]  /*3ea0*/  UMOV UR19, 0x40004040 ;  /* 0x4000404000137882 */ /* 0x000fe20000000000 */
[----:B------:R-:W-:Y:S01]  /*3eb0*/  UMOV UR17, 0x40004040 ;  /* 0x4000404000117882 */ /* 0x000fe20000000000 */
[----:B------:R2:W-:Y:S01]  /*3ec0*/  UTCQMMA gdesc[UR18], gdesc[UR20], tmem[UR11], tmem[UR36], idesc[UR37], UPT ;  /* 0x00ff2414120075ea */ /* 0x0005e2000b80030b */
[----:B------:R-:W-:Y:S01]  /*3ed0*/  UMOV UR15, 0x40004040 ;  /* 0x40004040000f7882 */ /* 0x000fe20000000000 */
[----:B------:R-:W-:Y:S01]  /*3ee0*/  UMOV UR13, 0x40004040 ;  /* 0x40004040000d7882 */ /* 0x000fe20000000000 */
[----:B------:R-:W-:Y:S01]  /*3ef0*/  UMOV UR9, 0x40004040 ;  /* 0x4000404000097882 */ /* 0x000fe20000000000 */
[----:B------:R2:W-:Y:S01]  /*3f00*/  UTCQMMA gdesc[UR14], gdesc[UR16], tmem[UR11], tmem[UR34], idesc[UR35], UPT ;  /* 0x00ff22100e0075ea */ /* 0x0005e2000b80030b */
[----:B------:R2:W-:Y:S01]  /*3f10*/  UTCQMMA gdesc[UR8], gdesc[UR12], tmem[UR11], tmem[UR32], idesc[UR33], UPT ;  /* 0x00ff200c080075ea */ /* 0x0005e2000b80030b */
[----:B------:R2:W-:Y:S01]  /*3f20*/  UTCBAR.MULTICAST [UR25], URZ, UR27 ;  /* 0x000000ff190073e9 */ /* 0x0005e2000800081b */
[----:B------:R-:W-:Y:S01]  /*3f30*/  UMOV UR10, UR24 ;  /* 0x00000018000a7c82 */ /* 0x000fe20008000000 */
[----:B------:R-:W-:Y:S05]  /*3f40*/  BRA.U UP3, `(.L_x_75) ;  /* 0xfffffffd03507547 */ /* 0x000fea000b83ffff */
.L_x_72:
[----:B--2---:R-:W-:Y:S01]  /*3f50*/  UIADD3 UR4, UPT, UPT, UR30, 0x1, URZ ;  /* 0x000000011e047890 */ /* 0x004fe2000fffe0ff */
[C---:B------:R-:W-:Y:S01]  /*3f60*/  ISETP.NE.AND P0, PT, R10.reuse, 0x2, PT ;  /* 0x000000020a00780c */ /* 0x040fe20003f05270 */
[----:B------:R-:W-:Y:S02]  /*3f70*/  UIADD3 UR5, UPT, UPT, UR31, 0x110, URZ ;  /* 0x000001101f057890 */ /* 0x000fe4000fffe0ff */
[----:B------:R-:W-:Y:S01]  /*3f80*/  UISETP.NE.AND UP0, UPT, UR4, 0x4, UPT ;  /* 0x000000040400788c */ /* 0x000fe2000bf05270 */
[----:B-1----:R-:W-:Y:S02]  /*3f90*/  SEL R0, RZ, 0x1, P0 ;  /* 0x00000001ff007807 */ /* 0x002fe40000000000 */
[----:B------:R-:W-:Y:S01]  /*3fa0*/  SEL R10, R10, RZ, P0 ;  /* 0x000000ff0a0a7207 */ /* 0x000fe20000000000 */
[----:B------:R-:W-:Y:S01]  /*3fb0*/  USEL UR6, URZ, 0x1, UP0 ;  /* 0x00000001ff067887 */ /* 0x000fe20008000000 */
[----:B------:R-:W-:Y:S01]  /*3fc0*/  LOP3.LUT R9, R9, R0, RZ, 0x3c, !PT ;  /* 0x0000000009097212 */ /* 0x000fe200078e3cff */
[----:B------:R-:W-:Y:S01]  /*3fd0*/  USEL UR30, UR4, URZ, UP0 ;  /* 0x000000ff041e7287 */ /* 0x000fe20008000000 */
[----:B------:R1:W-:Y:S03]  /*3fe0*/  UTCBAR [UR5], URZ ;  /* 0x000000ff050073e9 */ /* 0x0003e600080000ff */
[----:B------:R-:W-:Y:S01]  /*3ff0*/  LOP3.LUT R11, R11, UR6, RZ, 0x3c, !PT ;  /* 0x000000060b0b7c12 */ /* 0x000fe2000f8e3cff */
[----:B------:R-:W-:Y:S07]  /*4000*/  @P1 BRA `(.L_x_76) ;  /* 0xfffffff800881947 */ /* 0x000fee000383ffff */
[----:B------:R-:W2:Y:S01]  /*4010*/  S2UR UR8, SR_CgaCtaId ;  /* 0x00000000000879c3 */ /* 0x000ea20000008800 */
[----:B------:R-:W-:Y:S01]  /*4020*/  ELECT P0, URZ, PT ;  /* 0x0000000000ff782f */ /* 0x000fe20003800000 */
[----:B------:R-:W-:Y:S01]  /*4030*/  IMAD.MOV.U32 R0, RZ, RZ, 0x1 ;  /* 0x00000001ff007424 */ /* 0x000fe200078e00ff */
[----:B------:R-:W-:Y:S01]  /*4040*/  UIADD3 UR26, UPT, UPT, UR26, 0x130, URZ ;  /* 0x000001301a1a7890 */ /* 0x000fe2000fffe0ff */
[----:B------:R-:W-:Y:S01]  /*4050*/  SHF.L.U32 R2, R11, 0x1f, RZ ;  /* 0x0000001f0b027819 */ /* 0x000fe200000006ff */
[----:B------:R-:W-:-:S03]  /*4060*/  UMOV UR4, 0x40 ;  /* 0x0000004000047882 */ /* 0x000fc60000000000 */
[----:B------:R-:W-:Y:S01]  /*4070*/  UVIRTCOUNT.DEALLOC.SMPOOL 0x80 ;  /* 0x000000800000784c */ /* 0x000fe20000000000 */
[----:B--2---:R-:W-:Y:S02]  /*4080*/  ULEA UR8, UR8, UR4, 0x18 ;  /* 0x0000000408087291 */ /* 0x004fe4000f8ec0ff */
[----:B------:R-:W-:-:S07]  /*4090*/  ULEA UR4, UR30, UR26, 0x3 ;  /* 0x0000001a1e047291 */ /* 0x000fce000f8e18ff */
[----:B------:R2:W-:Y:S02]  /*40a0*/  @P0 STS.U8 [UR8+0x1c], R0 ;  /* 0x00001c00ff000988 */ /* 0x0005e40008000008 */
[----:B------:R-:W4:Y:S02]  /*40b0*/  SYNCS.PHASECHK.TRANS64.TRYWAIT P0, [UR4], R2 ;  /* 0x00000002ff0075a7 */ /* 0x000f240008001104 */
[----:B--2-4-:R-:W-:Y:S05]  /*40c0*/  @!P0 BRA `(.L_x_77) ;  /* 0x0000003400d88947 */ /* 0x014fea0003800000 */
.L_x_150:
[----:B------:R-:W-:-:S04]  /*40d0*/  UIADD3 UR4, UPT, UPT, UR30, 0x1, URZ ;  /* 0x000000011e047890 */ /* 0x000fc8000fffe0ff */
[----:B------:R-:W-:-:S04]  /*40e0*/  UISETP.NE.AND UP0, UPT, UR4, 0x4, UPT ;  /* 0x000000040400788c */ /* 0x000fc8000bf05270 */
[----:B------:R-:W-:Y:S02]  /*40f0*/  USEL UR6, URZ, 0x1, UP0 ;  /* 0x00000001ff067887 */ /* 0x000fe40008000000 */
[----:B------:R-:W-:-:S04]  /*4100*/  USEL UR4, UR4, URZ, UP0 ;  /* 0x000000ff04047287 */ /* 0x000fc80008000000 */
[----:B-1----:R-:W-:Y:S01]  /*4110*/  ULEA UR5, UR4, UR26, 0x3 ;  /* 0x0000001a04057291 */ /* 0x002fe2000f8e18ff */
[----:B--2---:R-:W-:-:S04]  /*4120*/  LOP3.LUT R2, R11, UR6, RZ, 0x3c, !PT ;  /* 0x000000060b027c12 */ /* 0x004fc8000f8e3cff */
[----:B------:R-:W-:-:S04]  /*4130*/  SHF.L.U32 R3, R2, 0x1f, RZ ;  /* 0x0000001f02037819 */ /* 0x000fc800000006ff */
[----:B------:R-:W1:Y:S02]  /*4140*/  SYNCS.PHASECHK.TRANS64.TRYWAIT P0, [UR5], R3 ;  /* 0x00000003ff0075a7 */ /* 0x000e640008001105 */
[----:B-1----:R-:W-:Y:S05]  /*4150*/  @!P0 BRA `(.L_x_78) ;  /* 0x0000003400cc8947 */ /* 0x002fea0003800000 */
.L_x_152:
        /* <DEDUP_REMOVED lines=9> */
.L_x_154:
[----:B------:R-:W-:-:S04]  /*41f0*/  UIADD3 UR4, UPT, UPT, UR4, 0x1, URZ ;  /* 0x0000000104047890 */ /* 0x000fc8000fffe0ff */
[----:B------:R-:W-:-:S04]  /*4200*/  UISETP.NE.AND UP0, UPT, UR4, 0x4, UPT ;  /* 0x000000040400788c */ /* 0x000fc8000bf05270 */
[----:B------:R-:W-:Y:S02]  /*4210*/  USEL UR5, URZ, 0x1, UP0 ;  /* 0x00000001ff057887 */ /* 0x000fe40008000000 */
[----:B------:R-:W-:-:S04]  /*4220*/  USEL UR4, UR4, URZ, UP0 ;  /* 0x000000ff04047287 */ /* 0x000fc80008000000 */
[----:B------:R-:W-:Y:S01]  /*4230*/  ULEA UR4, UR4, UR26, 0x3 ;  /* 0x0000001a04047291 */ /* 0x000fe2000f8e18ff */
[----:B------:R-:W-:-:S04]  /*4240*/  LOP3.LUT R2, R2, UR5, RZ, 0x3c, !PT ;  /* 0x0000000502027c12 */ /* 0x000fc8000f8e3cff */
[----:B------:R-:W-:-:S04]  /*4250*/  SHF.L.U32 R2, R2, 0x1f, RZ ;  /* 0x0000001f02027819 */ /* 0x000fc800000006ff */
[----:B------:R-:W2:Y:S02]  /*4260*/  SYNCS.PHASECHK.TRANS64.TRYWAIT P0, [UR4], R2 ;  /* 0x00000002ff0075a7 */ /* 0x000ea40008001104 */
[----:B--2---:R-:W-:Y:S05]  /*4270*/  @!P0 BRA `(.L_x_80) ;  /* 0x0000003400b48947 */ /* 0x004fea0003800000 */
.L_x_156:
[----:B------:R-:W-:Y:S01]  /*4280*/  NOP ;  /* 0x0000000000007918 */ /* 0x000fe20000000000 */
[----:B-1----:R-:W1:Y:S01]  /*4290*/  LDS R0, [UR8+0x14] ;  /* 0x00001408ff007984 */ /* 0x002e620008000800 */
[----:B------:R-:W-:Y:S01]  /*42a0*/  ULOP3.LUT UR4, UR42, 0xffff, URZ, 0xc0, !UPT ;  /* 0x0000ffff2a047892 */ /* 0x000fe2000f8ec0ff */
[----:B------:R-:W-:Y:S01]  /*42b0*/  UMOV UR5, 0xffff ;  /* 0x0000ffff00057882 */ /* 0x000fe20000000000 */
[----:B------:R-:W-:Y:S02]  /*42c0*/  UMOV UR6, 0x1 ;  /* 0x0000000100067882 */ /* 0x000fe40000000000 */
[----:B------:R-:W-:-:S04]  /*42d0*/  USHF.R.U32.HI UR4, URZ, 0x5, UR4 ;  /* 0x00000005ff047899 */ /* 0x000fc80008011604 */
[----:B------:R-:W-:Y:S02]  /*42e0*/  USHF.L.U32 UR5, UR5, UR4, URZ ;  /* 0x0000000405057299 */ /* 0x000fe400080006ff */
[----:B------:R-:W-:-:S04]  /*42f0*/  USHF.L.U32 UR4, UR6, UR4, URZ ;  /* 0x0000000406047299 */ /* 0x000fc800080006ff */
[----:B-1----:R-:W-:-:S04]  /*4300*/  LOP3.LUT R0, R0, UR5, RZ, 0xc0, !PT ;  /* 0x0000000500007c12 */ /* 0x002fc8000f8ec0ff */
[----:B------:R-:W-:-:S13]  /*4310*/  ISETP.NE.AND P0, PT, R0, UR5, PT ;  /* 0x0000000500007c0c */ /* 0x000fda000bf05270 */
[----:B------:R-:W-:Y:S05]  /*4320*/  @P0 BRA `(.L_x_81) ;  /* 0x0000000000580947 */ /* 0x000fea0003800000 */
[----:B------:R-:W1:Y:S02]  /*4330*/  LDS R0, [UR8+0x18] ;  /* 0x00001808ff007984 */ /* 0x000e640008000800 */
[----:B-1----:R-:W-:-:S04]  /*4340*/  LOP3.LUT R0, R0, UR4, RZ, 0xc0, !PT ;  /* 0x0000000400007c12 */ /* 0x002fc8000f8ec0ff */
[----:B------:R-:W-:-:S13]  /*4350*/  ISETP.NE.AND P0, PT, R0, UR4, PT ;  /* 0x0000000400007c0c */ /* 0x000fda000bf05270 */
[----:B------:R-:W-:Y:S05]  /*4360*/  @P0 BRA `(.L_x_82) ;  /* 0x00000000003c0947 */ /* 0x000fea0003800000 */
[----:B------:R-:W1:Y:S01]  /*4370*/  S2R R2, SR_LANEID ;  /* 0x0000000000027919 */ /* 0x000e620000000000 */
[----:B------:R-:W-:-:S06]  /*4380*/  ULOP3.LUT UR5, URZ, UR5, URZ, 0x33, !UPT ;  /* 0x00000005ff057292 */ /* 0x000fcc000f8e33ff */
[----:B------:R-:W-:-:S04]  /*4390*/  IMAD.U32 R0, RZ, RZ, UR5 ;  /* 0x00000005ff007e24 */ /* 0x000fc8000f8e00ff */
[----:B------:R2:W4:Y:S02]  /*43a0*/  REDUX UR7, R0 ;  /* 0x00000000000773c4 */ /* 0x0005240000000000 */
[----:B------:R1:W-:Y:S01]  /*43b0*/  UTCATOMSWS.AND URZ, UR5 ;  /* 0x0000000500ff79e3 */ /* 0x0003e20008000000 */
[----:B--2---:R-:W-:Y:S01]  /*43c0*/  LOP3.LUT R0, RZ, UR4, RZ, 0x33, !PT ;  /* 0x00000004ff007c12 */ /* 0x004fe2000f8e33ff */
[----:B------:R-:W-:Y:S02]  /*43d0*/  VOTEU.ANY UR4, UPT, PT ;  /* 0x0000000000047886 */ /* 0x000fe400038e0100 */
[----:B------:R-:W-:Y:S02]  /*43e0*/  UFLO.U32 UR4, UR4 ;  /* 0x00000004000472bd */ /* 0x000fe400080e0000 */
[----:B------:R-:W2:Y:S04]  /*43f0*/  REDUX UR6, R0 ;  /* 0x00000000000673c4 */ /* 0x000ea80000000000 */
[----:B-1----:R-:W-:-:S02]  /*4400*/  ISETP.EQ.U32.AND P0, PT, R2, UR4, PT ;  /* 0x0000000402007c0c */ /* 0x002fc4000bf02070 */
[----:B----4-:R-:W-:-:S11]  /*4410*/  MOV R2, UR7 ;  /* 0x0000000700027c02 */ /* 0x010fd60008000f00 */
[----:B------:R1:W-:Y:S01]  /*4420*/  @P0 ATOMS.AND RZ, [UR8+0x14], R2 ;  /* 0x00001402ffff098c */ /* 0x0003e2000a800008 */
[----:B--2---:R-:W-:-:S05]  /*4430*/  IMAD.U32 R0, RZ, RZ, UR6 ;  /* 0x00000006ff007e24 */ /* 0x004fca000f8e00ff */
[----:B------:R1:W-:Y:S01]  /*4440*/  @P0 ATOMS.AND RZ, [UR8+0x18], R0 ;  /* 0x00001800ffff098c */ /* 0x0003e2000a800008 */
[----:B------:R-:W-:Y:S05]  /*4450*/  BRA `(.L_x_83) ;  /* 0x0000000000147947 */ /* 0x000fea0003800000 */
.L_x_82:
[----:B------:R-:W-:Y:S02]  /*4460*/  MOV R2, 0x4480 ;  /* 0x0000448000027802 */ /* 0x000fe40000000f00 */
[----:B---3-5:R-:W-:Y:S05]  /*4470*/  CALL.REL.NOINC `($__internal_0_$__cuda_sm10x_tcgen05_guardrail_trap_col_being_dealloced_not_returned_by_alloc) ;  /* 0x0000003400d07944 */ /* 0x028fea0003c00000 */
[----:B------:R-:W-:Y:S05]  /*4480*/  BRA `(.L_x_83) ;  /* 0x0000000000087947 */ /* 0x000fea0003800000 */
.L_x_81:
[----:B------:R-:W-:Y:S02]  /*4490*/  MOV R2, 0x44b0 ;  /* 0x000044b000027802 */ /* 0x000fe40000000f00 */
[----:B---3-5:R-:W-:Y:S05]  /*44a0*/  CALL.REL.NOINC `($__internal_2_$__cuda_sm10x_tcgen05_guardrail_trap_unallocated_columns_being_dealloced) ;  /* 0x0000003400dc7944 */ /* 0x028fea0003c00000 */
.L_x_83:
[----:B------:R-:W-:Y:S01]  /*44b0*/  NOP ;  /* 0x0000000000007918 */ /* 0x000fe20000000000 */
[----:B------:R-:W-:Y:S05]  /*44c0*/  EXIT ;  /* 0x000000000000794d */ /* 0x000fea0003800000 */
.L_x_65:
[----:B------:R-:W-:-:S09]  /*44d0*/  UISETP.NE.OR UP0, UPT, UR18, 0x3, !UP3 ;  /* 0x000000031200788c */ /* 0x000fd2000df05670 */
[----:B------:R-:W-:Y:S05]  /*44e0*/  BRA.U UP0, `(.L_x_84) ;  /* 0x0000000d00347547 */ /* 0x000fea000b800000 */
[----:B------:R-:W2:Y:S01]  /*44f0*/  LDCU.64 UR4, c[0x0][0x888] ;  /* 0x00011100ff0477ac */ /* 0x000ea20008000a00 */
[----:B------:R-:W3:Y:S01]  /*4500*/  LDC.64 R12, c[0x0][0x348] ;  /* 0x0000d200ff0c7b82 */ /* 0x000ee20000000a00 */
[----:B------:R-:W-:Y:S02]  /*4510*/  HFMA2 R9, -RZ, RZ, 0, 0 ;  /* 0x00000000ff097431 */ /* 0x000fe400000001ff */
[----:B------:R-:W-:Y:S01]  /*4520*/  IMAD.MOV.U32 R11, RZ, RZ, 0x1 ;  /* 0x00000001ff0b7424 */ /* 0x000fe200078e00ff */
[----:B------:R-:W4:Y:S01]  /*4530*/  LDCU UR33, c[0x0][0x370] ;  /* 0x00006e00ff2177ac */ /* 0x000f220008000800 */
[----:B------:R-:W-:Y:S01]  /*4540*/  IMAD.MOV.U32 R10, RZ, RZ, RZ ;  /* 0x000000ffff0a7224 */ /* 0x000fe200078e00ff */
[----:B------:R-:W-:Y:S01]  /*4550*/  MOV R8, 0x1000 ;  /* 0x0000100000087802 */ /* 0x000fe20000000f00 */
[----:B------:R-:W4:Y:S01]  /*4560*/  LDCU.128 UR28, c[0x0][0xb10] ;  /* 0x00016200ff1c77ac */ /* 0x000f220008000c00 */
[----:B------:R-:W1:Y:S01]  /*4570*/  LDCU UR32, c[0x0][0x374] ;  /* 0x00006e80ff2077ac */ /* 0x000e620008000800 */
[----:B------:R-:W1:Y:S01]  /*4580*/  LDCU.64 UR26, c[0x0][0x890] ;  /* 0x00011200ff1a77ac */ /* 0x000e620008000a00 */
[----:B--2---:R-:W-:Y:S01]  /*4590*/  UISETP.NE.U32.AND UP0, UPT, UR4, URZ, UPT ;  /* 0x000000ff0400728c */ /* 0x004fe2000bf05070 */
[----:B------:R-:W2:Y:S01]  /*45a0*/  LDCU UR16, c[0x0][0xb0c] ;  /* 0x00016180ff1077ac */ /* 0x000ea20008000800 */
[----:B------:R-:W3:Y:S01]  /*45b0*/  LDCU UR38, c[0x0][0xb20] ;  /* 0x00016400ff2677ac */ /* 0x000ee20008000800 */
[----:B------:R-:W3:Y:S01]  /*45c0*/  LDCU UR4, c[0x0][0xb30] ;  /* 0x00016600ff0477ac */ /* 0x000ee20008000800 */
[----:B------:R-:W-:Y:S01]  /*45d0*/  UMOV UR17, 0x400 ;  /* 0x0000040000117882 */ /* 0x000fe20000000000 */
[----:B----4-:R-:W-:-:S02]  /*45e0*/  UIMAD.WIDE.U32 UR6, UR33, UR28, URZ ;  /* 0x0000001c210672a5 */ /* 0x010fc4000f8e00ff */
[----:B-1----:R-:W-:Y:S02]  /*45f0*/  UIMAD.WIDE.U32 UR8, UR32, UR31, URZ ;  /* 0x0000001f200872a5 */ /* 0x002fe4000f8e00ff */
[----:B------:R-:W-:Y:S02]  /*4600*/  ULEA UR17, UR52, UR17, 0x18 ;  /* 0x0000001134117291 */ /* 0x000fe4000f8ec0ff */
[----:B------:R-:W-:Y:S02]  /*4610*/  UISETP.NE.AND.EX UP5, UPT, UR5, URZ, UPT, UP0 ;  /* 0x000000ff0500728c */ /* 0x000fe4000bfa5300 */
[----:B------:R-:W-:Y:S02]  /*4620*/  UISETP.NE.U32.AND UP6, UPT, UR26, URZ, UPT ;  /* 0x000000ff1a00728c */ /* 0x000fe4000bfc5070 */
[----:B------:R-:W-:Y:S02]  /*4630*/  UIADD3 UR5, UPT, UPT, UR17, 0xd0, URZ ;  /* 0x000000d011057890 */ /* 0x000fe4000fffe0ff */
[----:B------:R-:W-:Y:S01]  /*4640*/  UISETP.NE.AND UP0, UPT, UR42, 0x1, UPT ;  /* 0x000000012a00788c */ /* 0x000fe2000bf05270 */
[----:B------:R-:W-:Y:S01]  /*4650*/  UMOV UR35, UR7 ;  /* 0x0000000700237c82 */ /* 0x000fe20008000000 */
[----:B------:R-:W-:Y:S01]  /*4660*/  UMOV UR34, UR9 ;  /* 0x0000000900227c82 */ /* 0x000fe20008000000 */
[----:B------:R-:W-:-:S02]  /*4670*/  USEL UR37, URZ, 0x1, UP4 ;  /* 0x00000001ff257887 */ /* 0x000fc4000a000000 */
[----:B--2---:R-:W-:Y:S02]  /*4680*/  UISETP.NE.AND UP0, UPT, UR16, 0x1, UPT ;  /* 0x000000011000788c */ /* 0x004fe4000bf05270 */
[----:B------:R-:W-:Y:S02]  /*4690*/  UPLOP3.LUT UP4, UPT, UPT, UPT, UPT, 0x40, 0x4 ;  /* 0x000000000004789c */ /* 0x000fe40003f8e870 */
[----:B------:R-:W-:Y:S01]  /*46a0*/  UISETP.GE.AND UP2, UPT, UR42, 0x1, UPT ;  /* 0x000000012a00788c */ /* 0x000fe2000bf46270 */
[----:B------:R-:W1:Y:S01]  /*46b0*/  LDCU.64 UR14, c[0x0][0xb28] ;  /* 0x00016500ff0e77ac */ /* 0x000e620008000a00 */
[----:B------:R-:W-:Y:S02]  /*46c0*/  UISETP.NE.AND.EX UP6, UPT, UR27, URZ, UPT, UP6 ;  /* 0x000000ff1b00728c */ /* 0x000fe4000bfc5360 */
[----:B------:R-:W-:Y:S02]  /*46d0*/  UPRMT UR52, UR52, 0x654, UR5 ;  /* 0x0000065434347896 */ /* 0x000fe40008000005 */
[----:B------:R-:W-:-:S02]  /*46e0*/  USHF.R.U32.HI UR35, URZ, UR29, UR35 ;  /* 0x0000001dff237299 */ /* 0x000fc40008011623 */
[----:B---3--:R-:W-:Y:S02]  /*46f0*/  USHF.R.U32.HI UR34, URZ, UR38, UR34 ;  /* 0x00000026ff227299 */ /* 0x008fe40008011622 */
[----:B------:R-:W-:Y:S02]  /*4700*/  UISETP.NE.AND UP0, UPT, UR30, 0x1, UPT ;  /* 0x000000011e00788c */ /* 0x000fe4000bf05270 */
[----:B------:R-:W-:-:S11]  /*4710*/  UISETP.NE.AND UP3, UPT, UR4, 0x1, UPT ;  /* 0x000000010400788c */ /* 0x000fd6000bf65270 */
.L_x_92:
[C---:B------:R-:W-:Y:S02]  /*4720*/  LEA R3, R10.reuse, UR17, 0x3 ;  /* 0x000000110a037c11 */ /* 0x040fe4000f8e18ff */
[----:B------:R-:W-:Y:S02]  /*4730*/  SHF.L.U32 R0, R9, 0x1f, RZ ;  /* 0x0000001f09007819 */ /* 0x000fe400000006ff */
[----:B------:R-:W-:Y:S02]  /*4740*/  LEA R4, R10, UR17, 0x4 ;  /* 0x000000110a047c11 */ /* 0x000fe4000f8e20ff */
[----:B--2---:R-:W2:Y:S02]  /*4750*/  SYNCS.PHASECHK.TRANS64.TRYWAIT P0, [R3+URZ+0xf0], R0 ;  /* 0x0000f000030075a7 */ /* 0x004ea400080011ff */
[----:B--2---:R-:W-:Y:S05]  /*4760*/  @!P0 BRA `(.L_x_85) ;  /* 0x0000003000908947 */ /* 0x004fea0003800000 */
.L_x_157:
[----:B------:R-:W3:Y:S01]  /*4770*/  LDS.128 R4, [R4+0x180] ;  /* 0x0001800004047984 */ /* 0x000ee20000000c00 */
[----:B------:R-:W-:Y:S01]  /*4780*/  UISETP.GE.AND UP0, UPT, UR42, 0x1, UPT ;  /* 0x000000012a00788c */ /* 0x000fe2000bf06270 */
[----:B------:R-:W-:Y:S01]  /*4790*/  @!PT LDS RZ, [RZ] ;  /* 0x00000000fffff984 */ /* 0x000fe20000000800 */
[----:B------:R-:W-:Y:S01]  /*47a0*/  @!PT LDS RZ, [RZ] ;  /* 0x00000000fffff984 */ /* 0x000fe20000000800 */
[----:B------:R-:W-:Y:S01]  /*47b0*/  @!PT LDS RZ, [RZ] ;  /* 0x00000000fffff984 */ /* 0x000fe20000000800 */
[----:B------:R-:W-:Y:S01]  /*47c0*/  @!PT LDS RZ, [RZ] ;  /* 0x00000000fffff984 */ /* 0x000fe20000000800 */
[----:B------:R4:W-:Y:S06]  /*47d0*/  MEMBAR.ALL.CTA ;  /* 0x0000000000007992 */ /* 0x0009ec0000008000 */
[----:B----4-:R-:W4:Y:S01]  /*47e0*/  FENCE.VIEW.ASYNC.S ;  /* 0x00000000000073c6 */ /* 0x010f220000000000 */
[----:B---3--:R-:W-:Y:S11]  /*47f0*/  LOP3.LUT P0, RZ, R6, 0x1, RZ, 0xc0, !PT ;  /* 0x0000000106ff7812 */ /* 0x008ff6000780c0ff */
[----:B------:R-:W-:Y:S02]  /*4800*/  @!UPT UIADD3 URZ, UPT, UPT, URZ, URZ, URZ ;  /* 0x000000fffffff290 */ /* 0x000fe4000fffe0ff */
[----:B----4-:R-:W-:Y:S01]  /*4810*/  VOTEU.ANY UP2, P0 ;  /* 0x0000000000ff7886 */ /* 0x010fe20000040100 */
[----:B------:R-:W-:Y:S11]  /*4820*/  PLOP3.LUT P0, PT, PT, PT, UP2, 0x80, 0x8 ;  /* 0x000000000008781c */ /* 0x000ff60003f0f028 */
[----:B------:R-:W-:Y:S02]  /*4830*/  @!UPT UIADD3 URZ, UPT, UPT, URZ, URZ, URZ ;  /* 0x000000fffffff290 */ /* 0x000fe4000fffe0ff */
[----:B--2---:R-:W-:Y:S02]  /*4840*/  @P0 SHF.R.U32.HI R0, RZ, 0x10, R5 ;  /* 0x00000010ff000819 */ /* 0x004fe40000011605 */
[----:B------:R-:W-:Y:S02]  /*4850*/  @P0 MOV R2, R4 ;  /* 0x0000000400020202 */ /* 0x000fe40000000f00 */
[----:B------:R-:W-:Y:S01]  /*4860*/  @P0 R2UR UR4, R0 ;  /* 0x00000000000402ca */ /* 0x000fe200000e0000 */
[----:B------:R-:W-:Y:S01]  /*4870*/  VIADD R0, R3, 0x100 ;  /* 0x0000010003007836 */ /* 0x000fe20000000000 */
[----:B------:R-:W-:Y:S02]  /*4880*/  @P0 LOP3.LUT R4, R5, 0xffff, RZ, 0xc0, !PT ;  /* 0x0000ffff05040812 */ /* 0x000fe400078ec0ff */
[----:B------:R-:W-:Y:S02]  /*4890*/  @P0 R2UR UR6, R2 ;  /* 0x00000000020602ca */ /* 0x000fe400000e0000 */
[----:B------:R-:W-:Y:S02]  /*48a0*/  PRMT R0, RZ, 0x654, R0 ;  /* 0x00000654ff007816 */ /* 0x000fe40000000000 */
[----:B------:R-:W-:Y:S02]  /*48b0*/  @P0 R2UR UR5, R4 ;  /* 0x00000000040502ca */ /* 0x000fe400000e0000 */
[----:B------:R2:W-:Y:S03]  /*48c0*/  SYNCS.ARRIVE.TRANS64.RED.A1T0 RZ, [R0+URZ], RZ ;  /* 0x000000ff00ff79a7 */ /* 0x0005e600081004ff */
[----:B------:R-:W-:Y:S04]  /*48d0*/  @UP2 UMOV UR25, UR4 ;  /* 0x0000000400192c82 */ /* 0x000fe80008000000 */
[----:B------:R-:W-:Y:S04]  /*48e0*/  @UP2 UMOV UR13, UR6 ;  /* 0x00000006000d2c82 */ /* 0x000fe80008000000 */
[----:B------:R-:W-:Y:S01]  /*48f0*/  @UP2 UMOV UR7, UR5 ;  /* 0x0000000500072c82 */ /* 0x000fe20008000000 */
[----:B------:R-:W-:Y:S05]  /*4900*/  BRA.U !UP0, `(.L_x_86) ;  /* 0x0000000108c07547 */ /* 0x000fea000b800000 */
[----:B------:R-:W-:Y:S02]  /*4910*/  UIMAD.WIDE.U32 UR10, UR7, UR31, URZ ;  /* 0x0000001f070a72a5 */ /* 0x000fe4000f8e00ff */
[----:B------:R-:W-:Y:S02]  /*4920*/  UP2UR UR12, UPR, URZ, 0x4 ;  /* 0x00000004ff0c7883 */ /* 0x000fe40008000000 */
[----:B------:R-:W-:Y:S02]  /*4930*/  UISETP.NE.AND UP2, UPT, UR30, 0x1, UPT ;  /* 0x000000011e00788c */ /* 0x000fe4000bf45270 */
[----:B------:R-:W-:Y:S02]  /*4940*/  UIMAD.WIDE.U32 UR18, UR13, UR28, URZ ;  /* 0x0000001c0d1272a5 */ /* 0x000fe4000f8e00ff */
[----:B------:R-:W-:Y:S02]  /*4950*/  USEL UR4, UR32, UR34, !UP2 ;  /* 0x0000002220047287 */ /* 0x000fe4000d000000 */
[----:B------:R-:W-:Y:S02]  /*4960*/  UISETP.NE.AND UP0, UPT, UR16, 0x1, UPT ;  /* 0x000000011000788c */ /* 0x000fe4000bf05270 */
[----:B------:R-:W-:Y:S02]  /*4970*/  UP2UR UR24, UPR, URZ, 0x2 ;  /* 0x00000002ff187883 */ /* 0x000fe40008000000 */
[----:B------:R-:W-:Y:S02]  /*4980*/  UISETP.NE.AND UP1, UPT, UR42, 0x1, UPT ;  /* 0x000000012a00788c */ /* 0x000fe4000bf25270 */
[----:B-1----:R-:W-:Y:S02]  /*4990*/  UIMAD.WIDE.U32 UR20, UR4, UR14, URZ ;  /* 0x0000000e041472a5 */ /* 0x002fe4000f8e00ff */
[----:B------:R-:W-:Y:S01]  /*49a0*/  USEL UR8, UR33, UR35, !UP0 ;  /* 0x0000002321087287 */ /* 0x000fe2000c000000 */
[----:B------:R-:W-:Y:S02]  /*49b0*/  UMOV UR5, UR11 ;  /* 0x0000000b00057c82 */ /* 0x000fe40008000000 */
[----:B------:R-:W-:Y:S02]  /*49c0*/  USHF.R.U32.HI UR6, URZ, UR38, UR5 ;  /* 0x00000026ff067299 */ /* 0x000fe40008011605 */
[----:B------:R-:W-:Y:S02]  /*49d0*/  UIMAD.WIDE.U32 UR22, UR8, UR14, URZ ;  /* 0x0000000e081672a5 */ /* 0x000fe4000f8e00ff */
[----:B------:R-:W-:Y:S02]  /*49e0*/  USEL UR6, UR7, UR6, !UP2 ;  /* 0x0000000607067287 */ /* 0x000fe4000d000000 */
[----:B------:R-:W-:Y:S02]  /*49f0*/  UISETP.NE.AND UP2, UPT, UR12, URZ, UPT ;  /* 0x000000ff0c00728c */ /* 0x000fe4000bf45270 */
[----:B------:R-:W-:Y:S01]  /*4a00*/  UIMAD.WIDE.U32 UR10, UR6, UR14, URZ ;  /* 0x0000000e060a72a5 */ /* 0x000fe2000f8e00ff */
[----:B------:R-:W-:Y:S02]  /*4a10*/  UMOV UR5, UR19 ;  /* 0x0000001300057c82 */ /* 0x000fe40008000000 */
[----:B------:R-:W-:Y:S03]  /*4a20*/  USHF.R.U32.HI UR9, URZ, UR29, UR5 ;  /* 0x0000001dff097299 */ /* 0x000fe60008011605 */
[----:B------:R-:W-:Y:S02]  /*4a30*/  UMOV UR5, UR21 ;  /* 0x0000001500057c82 */ /* 0x000fe40008000000 */
[----:B------:R-:W-:Y:S03]  /*4a40*/  @UP1 USHF.R.U32.HI UR4, URZ, UR15, UR5 ;  /* 0x0000000fff041299 */ /* 0x000fe60008011605 */
[----:B------:R-:W-:Y:S01]  /*4a50*/  UMOV UR5, UR23 ;  /* 0x0000001700057c82 */ /* 0x000fe20008000000 */
[----:B------:R-:W-:Y:S02]  /*4a60*/  UIMAD UR4, UR42, UR4, URZ ;  /* 0x000000042a0472a4 */ /* 0x000fe4000f8e02ff */
[----:B------:R-:W-:Y:S02]  /*4a70*/  @UP1 USHF.R.U32.HI UR8, URZ, UR15, UR5 ;  /* 0x0000000fff081299 */ /* 0x000fe40008011605 */
[----:B------:R-:W-:Y:S02]  /*4a80*/  USEL UR5, UR13, UR9, !UP0 ;  /* 0x000000090d057287 */ /* 0x000fe4000c000000 */
[----:B------:R-:W-:Y:S02]  /*4a90*/  UIMAD UR9, UR42, UR8, URZ ;  /* 0x000000082a0972a4 */ /* 0x000fe4000f8e02ff */
[----:B------:R-:W-:Y:S03]  /*4aa0*/  UISETP.GE.AND UP0, UPT, UR6, UR4, UPT ;  /* 0x000000040600728c */ /* 0x000fe6000bf06270 */
[----:B------:R-:W-:Y:S01]  /*4ab0*/  UMOV UR4, UR11 ;  /* 0x0000000b00047c82 */ /* 0x000fe20008000000 */
[----:B------:R-:W-:Y:S02]  /*4ac0*/  UISETP.GE.OR UP0, UPT, UR5, UR9, UP0 ;  /* 0x000000090500728c */ /* 0x000fe40008706670 */
[----:B------:R-:W-:Y:S02]  /*4ad0*/  USHF.R.U32.HI UR4, URZ, UR15, UR4 ;  /* 0x0000000fff047299 */ /* 0x000fe40008011604 */
[----:B------:R-:W-:Y:S02]  /*4ae0*/  UIMAD.WIDE.U32 UR10, UR5, UR14, URZ ;  /* 0x0000000e050a72a5 */ /* 0x000fe4000f8e00ff */
[----:B------:R-:W-:Y:S04]  /*4af0*/  USEL UR12, UR6, UR4, !UP1 ;  /* 0x00000004060c7287 */ /* 0x000fe8000c800000 */
[----:B------:R-:W-:Y:S01]  /*4b00*/  UIADD3 UR9, UPT, UPT, -UR12, URZ, URZ ;  /* 0x000000ff0c097290 */ /* 0x000fe2000fffe1ff */
[----:B------:R-:W-:Y:S02]  /*4b10*/  @!UP0 UMOV UR4, UR11 ;  /* 0x0000000b00048c82 */ /* 0x000fe40008000000 */
[----:B------:R-:W-:Y:S02]  /*4b20*/  @!UP0 USHF.R.U32.HI UR4, URZ, UR15, UR4 ;  /* 0x0000000fff048299 */ /* 0x000fe40008011604 */
[----:B------:R-:W-:Y:S02]  /*4b30*/  UIMAD UR9, UR42, UR9, UR6 ;  /* 0x000000092a0972a4 */ /* 0x000fe4000f8e0206 */
[----:B------:R-:W-:Y:S02]  /*4b40*/  @!UP0 USEL UR4, UR5, UR4, !UP1 ;  /* 0x0000000405048287 */ /* 0x000fe4000c800000 */
[----:B------:R-:W-:Y:S02]  /*4b50*/  UISETP.NE.AND UP1, UPT, UR24, URZ, UPT ;  /* 0x000000ff1800728c */ /* 0x000fe4000bf25270 */
[----:B------:R-:W-:Y:S02]  /*4b60*/  @!UP0 UIMAD UR9, UR8, UR9, UR4 ;  /* 0x00000009080982a4 */ /* 0x000fe4000f8e0204 */
[----:B------:R-:W-:Y:S02]  /*4b70*/  @!UP0 UIADD3 UR10, UPT, UPT, UR12, -UR4, URZ ;  /* 0x800000040c0a8290 */ /* 0x000fe4000fffe0ff */
[----:B------:R-:W-:Y:S02]  /*4b80*/  UIADD3 UR4, UPT, UPT, -UR5, URZ, URZ ;  /* 0x000000ff05047290 */ /* 0x000fe4000fffe1ff */
[----:B------:R-:W-:Y:S02]  /*4b90*/  UIADD3 UR8, UPT, UPT, -UR6, URZ, URZ ;  /* 0x000000ff06087290 */ /* 0x000fe4000fffe1ff */
[----:B------:R-:W-:Y:S02]  /*4ba0*/  @!UP0 UIMAD UR6, UR10, UR42, UR5 ;  /* 0x0000002a0a0682a4 */ /* 0x000fe4000f8e0205 */
[----:B------:R-:W-:Y:S02]  /*4bb0*/  UIMAD UR13, UR16, UR4, UR13 ;  /* 0x00000004100d72a4 */ /* 0x000fe4000f8e020d */
[----:B------:R-:W-:Y:S01]  /*4bc0*/  UIMAD UR7, UR30, UR8, UR7 ;  /* 0x000000081e0772a4 */ /* 0x000fe2000f8e0207 */
[----:B------:R-:W-:Y:S02]  /*4bd0*/  @!UP0 UMOV UR5, UR9 ;  /* 0x0000000900058c82 */ /* 0x000fe40008000000 */
[----:B------:R-:W-:Y:S02]  /*4be0*/  UIMAD UR13, UR5, UR16, UR13 ;  /* 0x00000010050d72a4 */ /* 0x000fe4000f8e020d */
[----:B------:R-:W-:Y:S11]  /*4bf0*/  UIMAD UR7, UR6, UR30, UR7 ;  /* 0x0000001e060772a4 */ /* 0x000ff6000f8e0207 */
[----:B------:R-:W-:Y:S01]  /*4c00*/  @!UPT UIADD3 URZ, UPT, UPT, URZ, URZ, URZ ;  /* 0x000000fffffff290 */ /* 0x000fe2000fffe0ff */
.L_x_86:
[----:B------:R-:W3:Y:S01]  /*4c10*/  @!UP3 LDCU.128 UR20, c[0x0][0xb10] ;  /* 0x00016200ff14b7ac */ /* 0x000ee20008000c00 */
[----:B------:R-:W-:Y:S02]  /*4c20*/  ISETP.NE.U32.AND P0, PT, RZ, UR26, PT ;  /* 0x0000001aff007c0c */ /* 0x000fe4000bf05070 */
[----:B------:R-:W-:Y:S02]  /*4c30*/  SHF.L.U32 R2, R11, 0x1f, RZ ;  /* 0x0000001f0b027819 */ /* 0x000fe400000006ff */
[----:B------:R-:W-:Y:S01]  /*4c40*/  ISETP.NE.AND.EX P0, PT, RZ, UR27, PT, P0 ;  /* 0x0000001bff007c0c */ /* 0x000fe2000bf05300 */
[----:B------:R-:W4:Y:S01]  /*4c50*/  @!UP3 LDCU UR5, c[0x0][0xb0c] ;  /* 0x00016180ff05b7ac */ /* 0x000f220008000800 */
[----:B---3--:R-:W-:Y:S07]  /*4c60*/  UIMAD.WIDE.U32 UR8, UR13, UR20, URZ ;  /* 0x000000140d0872a5 */ /* 0x008fee000f8e00ff */
[----:B------:R-:W-:Y:S01]  /*4c70*/  @!UP3 UMOV UR4, UR9 ;  /* 0x000000090004bc82 */ /* 0x000fe20008000000 */
[----:B----4-:R-:W-:Y:S02]  /*4c80*/  @!UP3 UISETP.NE.AND UP0, UPT, UR5, 0x1, UPT ;  /* 0x000000010500b88c */ /* 0x010fe4000bf05270 */
[----:B------:R-:W-:Y:S02]  /*4c90*/  @!UP3 USHF.R.U32.HI UR4, URZ, UR21, UR4 ;  /* 0x00000015ff04b299 */ /* 0x000fe40008011604 */
[----:B------:R-:W-:Y:S02]  /*4ca0*/  UIMAD.WIDE.U32 UR8, UR7, UR23, URZ ;  /* 0x00000017070872a5 */ /* 0x000fe4000f8e00ff */
[----:B------:R-:W-:Y:S02]  /*4cb0*/  @!UP3 USEL UR10, UR13, UR4, !UP0 ;  /* 0x000000040d0ab287 */ /* 0x000fe4000c000000 */
[----:B------:R-:W-:Y:S03]  /*4cc0*/  @!UP3 UISETP.NE.AND UP0, UPT, UR22, 0x1, UPT ;  /* 0x000000011600b88c */ /* 0x000fe6000bf05270 */
[----:B------:R-:W-:Y:S02]  /*4cd0*/  @!UP3 UMOV UR6, UR9 ;  /* 0x000000090006bc82 */ /* 0x000fe40008000000 */
[----:B------:R-:W3:Y:S02]  /*4ce0*/  @!UP3 LDCU UR4, c[0x0][0xb20] ;  /* 0x00016400ff04b7ac */ /* 0x000ee40008000800 */
[----:B---3--:R-:W-:Y:S04]  /*4cf0*/  @!UP3 USHF.R.U32.HI UR6, URZ, UR4, UR6 ;  /* 0x00000004ff06b299 */ /* 0x008fe80008011606 */
[----:B------:R-:W-:Y:S04]  /*4d00*/  @!UP3 USEL UR6, UR7, UR6, !UP0 ;  /* 0x000000060706b287 */ /* 0x000fe8000c000000 */
[----:B------:R-:W-:Y:S02]  /*4d10*/  @!UP3 UIADD3 UR4, UPT, UPT, -UR10, UR6, URZ ;  /* 0x000000060a04b290 */ /* 0x000fe4000fffe1ff */
[----:B------:R-:W-:Y:S02]  /*4d20*/  @!UP3 UIADD3 UR6, UPT, UPT, UR10, -UR6, URZ ;  /* 0x800000060a06b290 */ /* 0x000fe4000fffe0ff */
[----:B------:R-:W-:Y:S02]  /*4d30*/  @!UP3 UIMAD UR13, UR4, UR5, UR13 ;  /* 0x00000005040db2a4 */ /* 0x000fe4000f8e020d */
[----:B------:R-:W-:Y:S01]  /*4d40*/  @!UP3 UIMAD UR7, UR6, UR22, UR7 ;  /* 0x000000160607b2a4 */ /* 0x000fe2000f8e0207 */
[----:B------:R-:W-:Y:S11]  /*4d50*/  BRA.U UP4, `(.L_x_87) ;  /* 0x0000000104107547 */ /* 0x000ff6000b800000 */
[----:B------:R-:W-:Y:S04]  /*4d60*/  MOV R3, UR37 ;  /* 0x0000002500037c02 */ /* 0x000fe80008000f00 */
[----:B------:R-:W-:Y:S04]  /*4d70*/  SHF.L.U32 R3, R3, 0x1f, RZ ;  /* 0x0000001f03037819 */ /* 0x000fe800000006ff */
[----:B------:R-:W3:Y:S02]  /*4d80*/  SYNCS.PHASECHK.TRANS64.TRYWAIT P1, [UR17+0xe8], R3 ;  /* 0x0000e803ff0075a7 */ /* 0x000ee40008021111 */
[----:B---3--:R-:W-:Y:S05]  /*4d90*/  @!P1 BRA `(.L_x_88) ;  /* 0x0000002c00189947 */ /* 0x008fea0003800000 */
.L_x_87:
[----:B------:R-:W-:Y:S05]  /*4da0*/  BRA.U !UP6, `(.L_x_89) ;  /* 0x000000010e387547 */ /* 0x000fea000b800000 */
[----:B------:R-:W-:Y:S01]  /*4db0*/  UPLOP3.LUT UP1, UPT, UPT, UPT, UP5, 0x80, 0x8 ;  /* 0x000000000008789c */ /* 0x000fe20003f2f050 */
[----:B--2---:R-:W-:Y:S01]  /*4dc0*/  HFMA2 R0, -RZ, RZ, 0, 5.9604644775390625e-08 ;  /* 0x00000001ff007431 */ /* 0x004fe200000001ff */
[----:B------:R-:W2:Y:S01]  /*4dd0*/  LDCU.64 UR8, c[0x0][0x358] ;  /* 0x00006b00ff0877ac */ /* 0x000ea20008000a00 */
[----:B------:R-:W-:Y:S03]  /*4de0*/  IMAD.MOV.U32 R79, RZ, RZ, 0x1 ;  /* 0x00000001ff4f7424 */ /* 0x000fe600078e00ff */
[----:B------:R-:W-:Y:S05]  /*4df0*/  PLOP3.LUT P1, PT, PT, PT, UP1, 0x80, 0x8 ;  /* 0x000000000008781c */ /* 0x000fea0003f2f018 */
[----:B------:R-:W3:Y:S01]  /*4e00*/  @UP1 LDCU.64 UR4, c[0x0][0x888] ;  /* 0x00011100ff0417ac */ /* 0x000ee20008000a00 */
[----:B------:R-:W-:Y:S07]  /*4e10*/  @UP1 UIMAD UR6, UR36, UR26, URZ ;  /* 0x0000001a240612a4 */ /* 0x000fee000f8e02ff */
[----:B------:R-:W-:Y:S01]  /*4e20*/  @!P1 PRMT R79, R0, 0x7610, R79 ;  /* 0x00007610004f9816 */ /* 0x000fe2000000004f */
[----:B---3--:R-:W-:Y:S06]  /*4e30*/  @UP1 UIMAD.WIDE UR4, UR6, 0x4, UR4 ;  /* 0x00000004060418a5 */ /* 0x008fec000f8e0204 */
[----:B------:R-:W-:Y:S01]  /*4e40*/  IMAD.U32 R4, RZ, RZ, UR4 ;  /* 0x00000004ff047e24 */ /* 0x000fe2000f8e00ff */
[----:B------:R-:W-:Y:S04]  /*4e50*/  MOV R5, UR5 ;  /* 0x0000000500057c02 */ /* 0x000fe80008000f00 */
[----:B------:R-:W3:Y:S01]  /*4e60*/  @!UP1 LDCU UR4, c[0x0][0x880] ;  /* 0x00011000ff0497ac */ /* 0x000ee20008000800 */
[----:B--2--5:R4:W5:Y:S02]  /*4e70*/  @P1 LDG.E R39, desc[UR8][R4.64] ;  /* 0x0000000804271981 */ /* 0x024964000c1e1900 */
[----:B---34-:R-:W-:Y:S07]  /*4e80*/  @!P1 IMAD.U32 R39, RZ, RZ, UR4 ;  /* 0x00000004ff279e24 */ /* 0x018fee000f8e00ff */
.L_x_89:
[----:B-----5:R-:W-:Y:S01]  /*4e90*/  @!P0 FSETP.EQ.AND P2, PT, R39, RZ, PT ;  /* 0x000000ff2700820b */ /* 0x020fe20003f42000 */
[----:B------:R-:W-:Y:S01]  /*4ea0*/  @!UPT UIADD3 URZ, UPT, UPT, URZ, URZ, URZ ;  /* 0x000000fffffff290 */ /* 0x000fe2000fffe0ff */
[----:B------:R-:W-:Y:S11]  /*4eb0*/  @!P0 BRA `(.L_x_90) ;  /* 0x0000000000148947 */ /* 0x000ff60003800000 */
[----:B------:R-:W-:Y:S02]  /*4ec0*/  LOP3.LUT P0, RZ, R79, 0xff, RZ, 0xc0, !PT ;  /* 0x000000ff4fff7812 */ /* 0x000fe4000780c0ff */
[----:B------:R-:W-:Y:S04]  /*4ed0*/  PLOP3.LUT P2, PT, PT, PT, UP1, 0x80, 0x8 ;  /* 0x000000000008781c */ /* 0x000fe80003f4f018 */
[----:B------:R-:W-:Y:S07]  /*4ee0*/  PLOP3.LUT P2, PT, P2, PT, PT, 0x8, 0x80 ;  /* 0x000000000080781c */ /* 0x000fee000174e170 */
[----:B------:R-:W-:Y:S11]  /*4ef0*/  @P0 FSETP.EQ.AND P2, PT, R39, RZ, PT ;  /* 0x000000ff2700020b */ /* 0x000ff60003f42000 */
[----:B------:R-:W-:Y:S02]  /*4f00*/  @!UPT UIADD3 URZ, UPT, UPT, URZ, URZ, URZ ;  /* 0x000000fffffff290 */ /* 0x000fe4000fffe0ff */
.L_x_90:
[----:B------:R-:W3:Y:S01]  /*4f10*/  SYNCS.PHASECHK.TRANS64.TRYWAIT P0, [UR17+0xd8], R2 ;  /* 0x0000d802ff0075a7 */ /* 0x000ee20008001111 */
[----:B------:R-:W-:Y:S02]  /*4f20*/  ELECT P1, URZ, PT ;  /* 0x0000000000ff782f */ /* 0x000fe40003820000 */
[----:B------:R-:W-:Y:S01]  /*4f30*/  IADD3 R10, PT, PT, R10, 0x1, RZ ;  /* 0x000000010a0a7810 */ /* 0x000fe20007ffe0ff */
[----:B---3--:R-:W-:Y:S10]  /*4f40*/  @!P0 BRA `(.L_x_91) ;  /* 0x0000002800c48947 */ /* 0x008ff40003800000 */
.L_x_160:
[----:B------:R-:W-:Y:S01]  /*4f50*/  PLOP3.LUT P1, PT, P2, P1, PT, 0xf2, 0x2f ;  /* 0x00000000002f781c */ /* 0x000fe20001723e72 */
[----:B------:R-:W-:Y:S01]  /*4f60*/  UMOV UR18, 0x0 ;  /* 0x0000000000127882 */ /* 0x000fe20000000000 */
[----:B------:R-:W-:Y:S01]  /*4f70*/  UMOV UR19, 0x10000000 ;  /* 0x1000000000137882 */ /* 0x000fe20000000000 */
[----:B------:R-:W-:Y:S01]  /*4f80*/  UMOV UR12, UR36 ;  /* 0x00000024000c7c82 */ /* 0x000fe20008000000 */
[----:B------:R-:W-:Y:S01]  /*4f90*/  LOP3.LUT R11, R11, 0x1, RZ, 0x3c, !PT ;  /* 0x000000010b0b7812 */ /* 0x000fe200078e3cff */
[----:B------:R-:W-:Y:S01]  /*4fa0*/  UMOV UR36, UR25 ;  /* 0x0000001900247c82 */ /* 0x000fe20008000000 */
[----:B------:R-:W-:Y:S07]  /*4fb0*/  UPLOP3.LUT UP4, UPT, UPT, UPT, UPT, 0x80, 0x8 ;  /* 0x000000000008789c */ /* 0x000fee0003f8f070 */
[----:B--2---:R-:W-:Y:S01]  /*4fc0*/  @!P1 IADD3 R2, P0, PT, R12, 0x580, RZ ;  /* 0x000005800c029810 */ /* 0x004fe20007f1e0ff */
[----:B------:R-:W-:Y:S03]  /*4fd0*/  VOTEU.ALL UP0, P1 ;  /* 0x0000000000ff7886 */ /* 0x000fe60000800000 */
[----:B------:R-:W-:Y:S01]  /*4fe0*/  @!P1 R2UR UR5, R2 ;  /* 0x00000000020592ca */ /* 0x000fe200000e0000 */
[----:B------:R-:W-:Y:S01]  /*4ff0*/  @!P1 IMAD.X R0, RZ, RZ, R13, P0 ;  /* 0x000000ffff009224 */ /* 0x000fe200000e060d */
[----:B------:R-:W-:Y:S01]  /*5000*/  @!UP0 USHF.L.U32 UR10, UR45, 0x6, URZ ;  /* 0x000000062d0a8899 */ /* 0x000fe200080006ff */
[----:B------:R-:W-:Y:S01]  /*5010*/  ISETP.NE.AND P0, PT, R10, 0x2, PT ;  /* 0x000000020a00780c */ /* 0x000fe20003f05270 */
[----:B------:R-:W-:Y:S02]  /*5020*/  @!UP0 USHF.L.U32 UR11, UR46, 0x6, URZ ;  /* 0x000000062e0b8899 */ /* 0x000fe400080006ff */
[----:B------:R-:W-:Y:S01]  /*5030*/  @!P1 R2UR UR4, R0 ;  /* 0x00000000000492ca */ /* 0x000fe200000e0000 */
[----:B------:R-:W-:Y:S01]  /*5040*/  @!UP0 UIADD3 UR8, UPT, UPT, UR17, 0x200, URZ ;  /* 0x0000020011088890 */ /* 0x000fe2000fffe0ff */
[----:B------:R-:W-:Y:S01]  /*5050*/  SEL R0, RZ, 0x1, P0 ;  /* 0x00000001ff007807 */ /* 0x000fe20000000000 */
[----:B------:R-:W-:Y:S01]  /*5060*/  @!UP0 UIADD3 UR9, UPT, UPT, UR17, 0xd0, URZ ;  /* 0x000000d011098890 */ /* 0x000fe2000fffe0ff */
[----:B------:R-:W-:Y:S01]  /*5070*/  SEL R10, R10, RZ, P0 ;  /* 0x000000ff0a0a7207 */ /* 0x000fe20000000000 */
[----:B------:R-:W-:Y:S01]  /*5080*/  VOTEU.ALL UP0, P1 ;  /* 0x0000000000ff7886 */ /* 0x000fe20000800000 */
[----:B------:R-:W-:Y:S01]  /*5090*/  LOP3.LUT R9, R9, R0, RZ, 0x3c, !PT ;  /* 0x0000000009097212 */ /* 0x000fe200078e3cff */
[----:B------:R-:W-:Y:S01]  /*50a0*/  IMAD.U32 R2, RZ, RZ, UR5 ;  /* 0x00000005ff027e24 */ /* 0x000fe2000f8e00ff */
[----:B------:R-:W-:Y:S02]  /*50b0*/  UIADD3 UR45, UPT, UPT, UR7, UR60, URZ ;  /* 0x0000003c072d7290 */ /* 0x000fe4000fffe0ff */
[----:B------:R-:W-:Y:S03]  /*50c0*/  UIADD3 UR46, UPT, UPT, UR13, UR57, URZ ;  /* 0x000000390d2e7290 */ /* 0x000fe6000fffe0ff */
[----:B------:R-:W-:Y:S01]  /*50d0*/  IMAD.U32 R3, RZ, RZ, UR4 ;  /* 0x00000004ff037e24 */ /* 0x000fe2000f8e00ff */
[----:B------:R-:W-:Y:S04]  /*50e0*/  @!P1 R2UR UR4, R2 ;  /* 0x00000000020492ca */ /* 0x000fe800000e0000 */
[----:B------:R-:W-:Y:S11]  /*50f0*/  @!P1 R2UR UR5, R3 ;  /* 0x00000000030592ca */ /* 0x000ff600000e0000 */
[----:B------:R-:W-:Y:S02]  /*5100*/  @!UPT UIADD3 URZ, UPT, UPT, URZ, URZ, URZ ;  /* 0x000000fffffff290 */ /* 0x000fe4000fffe0ff */
[----:B------:R2:W-:Y:S01]  /*5110*/  @!UP0 UTMALDG.3D [UR8], [UR4], desc[UR18] ;  /* 0x00001208040085b4 */ /* 0x0005e20008011000 */
[----:B------:R2:W-:Y:S01]  /*5120*/  @!P1 SYNCS.ARRIVE.TRANS64.RED.A0TR RZ, [UR17+0xd0], R8 ;  /* 0x0000d008ffff99a7 */ /* 0x0005e20008300411 */
[----:B------:R-:W-:Y:S01]  /*5130*/  SYNCS.ARRIVE.TRANS64.RED.A1T0 RZ, [UR52], RZ ;  /* 0x000000ffffff79a7 */ /* 0x000fe20008100434 */
[----:B------:R-:W-:Y:S05]  /*5140*/  BRA.U UP2, `(.L_x_92) ;  /* 0xfffffff502747547 */ /* 0x000fea000b83ffff */
[----:B------:R-:W-:Y:S07]  /*5150*/  MOV R0, UR17 ;  /* 0x0000001100007c02 */ /* 0x000fee0008000f00 */
.L_x_93:
[----:B---3--:R-:W-:-:S04]  /*5160*/  SHF.L.U32 R2, R11, 0x1f, RZ ;  /* 0x0000001f0b027819 */ /* 0x008fc800000006ff */
[----:B------:R3:W4:Y:S03]  /*5170*/  SYNCS.PHASECHK.TRANS64.TRYWAIT P0, [R0+URZ+0xd8], R2 ;  /* 0x0000d802000075a7 */ /* 0x00072600080011ff */
[----:B----4-:R-:W-:Y:S05]  /*5180*/  @!P0 NANOSLEEP.SYNCS 0x989680 ;  /* 0x009896800000895d */ /* 0x010fea0003900000 */
[----:B------:R-:W4:Y:S02]  /*5190*/  @!P0 SYNCS.PHASECHK.TRANS64 P0, [R0+URZ+0xd8], R2 ;  /* 0x0000d802000085a7 */ /* 0x000f2400080010ff */
[----:B-12-4-:R-:W-:Y:S05]  /*51a0*/  @P0 EXIT ;  /* 0x000000000000094d */ /* 0x016fea0003800000 */
[----:B------:R-:W-:Y:S05]  /*51b0*/  BRA `(.L_x_93) ;  /* 0xfffffffc00e87947 */ /* 0x000fea000383ffff */
.L_x_84:
[----:B------:R-:W-:-:S06]  /*51c0*/  UISETP.GE.AND UP0, UPT, UR18, 0x4, UPT ;  /* 0x000000041200788c */ /* 0x000fcc000bf06270 */
[----:B------:R-:W-:-:S13]  /*51d0*/  PLOP3.LUT P0, PT, PT, PT, UP0, 0x80, 0x8 ;  /* 0x000000000008781c */ /* 0x000fda0003f0f008 */
[----:B-1----:R-:W-:Y:S05]  /*51e0*/  @!P0 EXIT ;  /* 0x000000000000894d */ /* 0x002fea0003800000 */
[----:B------:R-:W-:Y:S01]  /*51f0*/  BAR.SYNC.DEFER_BLOCKING 0x6, 0xa0 ;  /* 0x0182800000007b1d */ /* 0x000fe20000010000 */
[C---:B------:R-:W-:Y:S02]  /*5200*/  IMAD.SHL.U32 R7, R76.reuse, 0x40, RZ ;  /* 0x000000404c077824 */ /* 0x040fe400078e00ff */
[----:B------:R-:W-:Y:S02]  /*5210*/  HFMA2 R81, -RZ, RZ, 0, 0 ;  /* 0x00000000ff517431 */ /* 0x000fe400000001ff */
[C---:B------:R-:W-:Y:S01]  /*5220*/  IMAD.SHL.U32 R4, R76.reuse, 0x20, RZ ;  /* 0x000000204c047824 */ /* 0x040fe200078e00ff */
[----:B------:R-:W-:Y:S01]  /*5230*/  CS2R R82, SRZ ;  /* 0x0000000000527805 */ /* 0x000fe2000001ff00 */
[----:B------:R-:W-:Y:S01]  /*5240*/  IMAD.SHL.U32 R6, R76, 0x2, RZ ;  /* 0x000000024c067824 */ /* 0x000fe200078e00ff */
[----:B------:R-:W-:Y:S01]  /*5250*/  UMOV UR44, 0x400 ;  /* 0x00000400002c7882 */ /* 0x000fe20000000000 */
[----:B------:R-:W-:Y:S01]  /*5260*/  LOP3.LUT R5, R7, 0x180, RZ, 0xc0, !PT ;  /* 0x0000018007057812 */ /* 0x000fe200078ec0ff */
[----:B------:R-:W-:Y:S01]  /*5270*/  ULEA UR44, UR52, UR44, 0x18 ;  /* 0x0000002c342c7291 */ /* 0x000fe2000f8ec0ff */
[----:B------:R-:W-:Y:S01]  /*5280*/  LOP3.LUT R4, R4, 0xc00, RZ, 0xc0, !PT ;  /* 0x00000c0004047812 */ /* 0x000fe200078ec0ff */
[----:B------:R-:W1:Y:S01]  /*5290*/  LDC.64 R72, c[0x0][0x888] ;  /* 0x00022200ff487b82 */ /* 0x000e620000000a00 */
[----:B------:R-:W-:Y:S01]  /*52a0*/  LOP3.LUT R6, R5, 0x20, R6, 0xf8, !PT ;  /* 0x0000002005067812 */ /* 0x000fe200078ef806 */
[----:B------:R-:W-:Y:S01]  /*52b0*/  IMAD.SHL.U32 R5, R76, 0x8, RZ ;  /* 0x000000084c057824 */ /* 0x000fe200078e00ff */
[----:B------:R-:W-:Y:S01]  /*52c0*/  LOP3.LUT R4, R4, 0x40, R7, 0xf8, !PT ;  /* 0x0000004004047812 */ /* 0x000fe200078ef807 */
[----:B------:R-:W-:Y:S01]  /*52d0*/  IMAD.U32 R37, R76, 0x10000, RZ ;  /* 0x000100004c257824 */ /* 0x000fe200078e00ff */
[----:B------:R-:W-:Y:S01]  /*52e0*/  UIADD3 UR4, UPT, UPT, UR44, 0x1200, URZ ;  /* 0x000012002c047890 */ /* 0x000fe2000fffe0ff */
[----:B------:R-:W-:Y:S01]  /*52f0*/  IMAD.MOV.U32 R36, RZ, RZ, RZ ;  /* 0x000000ffff247224 */ /* 0x000fe200078e00ff */
[----:B------:R-:W-:Y:S01]  /*5300*/  LOP3.LUT R5, R6, 0x30, R5, 0x78, !PT ;  /* 0x0000003006057812 */ /* 0x000fe200078e7805 */
[----:B------:R-:W2:Y:S01]  /*5310*/  LDC.64 R74, c[0x0][0x890] ;  /* 0x00022400ff4a7b82 */ /* 0x000ea20000000a00 */
[----:B------:R-:W-:Y:S01]  /*5320*/  LOP3.LUT R4, R4, 0x200, R7, 0xf8, !PT ;  /* 0x0000020004047812 */ /* 0x000fe200078ef807 */
[----:B------:R-:W-:Y:S01]  /*5330*/  IMAD.MOV.U32 R84, RZ, RZ, RZ ;  /* 0x000000ffff547224 */ /* 0x000fe200078e00ff */
[----:B------:R-:W-:Y:S01]  /*5340*/  LOP3.LUT R37, R37, 0x600000, RZ, 0xc0, !PT ;  /* 0x0060000025257812 */ /* 0x000fe200078ec0ff */
[----:B------:R-:W-:Y:S01]  /*5350*/  IMAD.U32 R85, RZ, RZ, UR4 ;  /* 0x00000004ff557e24 */ /* 0x000fe2000f8e00ff */
[----:B------:R-:W-:Y:S01]  /*5360*/  LOP3.LUT R78, R4, R5, RZ, 0xfc, !PT ;  /* 0x00000005044e7212 */ /* 0x000fe200078efcff */
[----:B------:R-:W3:Y:S01]  /*5370*/  LDS R0, [UR44+0x1a0] ;  /* 0x0001a02cff007984 */ /* 0x000ee20008000800 */
[----:B------:R-:W-:Y:S01]  /*5380*/  IMAD.SHL.U32 R4, R76, 0x10, RZ ;  /* 0x000000104c047824 */ /* 0x000fe200078e00ff */
[----:B------:R-:W4:Y:S01]  /*5390*/  LDC.64 R70, c[0x0][0x8b0] ;  /* 0x00022c00ff467b82 */ /* 0x000f220000000a00 */
[----:B------:R-:W-:Y:S01]  /*53a0*/  IADD3 R77, PT, PT, R78, UR44, RZ ;  /* 0x0000002c4e4d7c10 */ /* 0x000fe2000fffe0ff */
[----:B------:R-:W1:Y:S02]  /*53b0*/  LDCU UR54, c[0x0][0x370] ;  /* 0x00006e00ff3677ac */ /* 0x000e640008000800 */
[----:B------:R-:W-:Y:S01]  /*53c0*/  LOP3.LUT R4, R4, 0x20, RZ, 0xc0, !PT ;  /* 0x0000002004047812 */ /* 0x000fe200078ec0ff */
[----:B------:R-:W1:Y:S03]  /*53d0*/  LDCU.64 UR62, c[0x0][0x348] ;  /* 0x00006900ff3e77ac */ /* 0x000e660008000a00 */
[----:B------:R-:W1:Y:S01]  /*53e0*/  LDC.64 R68, c[0x0][0x8a8] ;  /* 0x00022a00ff447b82 */ /* 0x000e620000000a00 */
[----:B------:R-:W-:Y:S01]  /*53f0*/  IADD3 R77, PT, PT, -R4, 0x200, R77 ;  /* 0x00000200044d7810 */ /* 0x000fe20007ffe14d */
[----:B------:R-:W1:Y:S01]  /*5400*/  LDCU UR43, c[0x0][0xb0c] ;  /* 0x00016180ff2b77ac */ /* 0x000e620008000800 */
[----:B------:R-:W1:Y:S01]  /*5410*/  LDCU UR39, c[0x0][0xb30] ;  /* 0x00016600ff2777ac */ /* 0x000e620008000800 */
[----:B------:R-:W1:Y:S01]  /*5420*/  LDCU.64 UR58, c[0x0][0x888] ;  /* 0x00011100ff3a77ac */ /* 0x000e620008000a00 */
[----:B------:R-:W1:Y:S01]  /*5430*/  LDCU.64 UR40, c[0x0][0xb28] ;  /* 0x00016500ff2877ac */ /* 0x000e620008000a00 */
[----:B------:R-:W1:Y:S01]  /*5440*/  LDCU.128 UR48, c[0x0][0xb10] ;  /* 0x00016200ff3077ac */ /* 0x000e620008000c00 */
[----:B------:R-:W1:Y:S01]  /*5450*/  LDCU UR53, c[0x0][0x374] ;  /* 0x00006e80ff3577ac */ /* 0x000e620008000800 */
[----:B------:R-:W-:Y:S01]  /*5460*/  UIADD3 UR56, UPT, UPT, UR44, 0x200, URZ ;  /* 0x000002002c387890 */ /* 0x000fe2000fffe0ff */
[----:B---3--:R-:W-:-:S11]  /*5470*/  IMAD.IADD R37, R0, 0x1, R37 ;  /* 0x0000000100257824 */ /* 0x008fd600078e0225 */
.L_x_111:
[----:B------:R-:W-:Y:S02]  /*5480*/  LEA R3, R81, UR44, 0x3 ;  /* 0x0000002c51037c11 */ /* 0x000fe4000f8e18ff */
[----:B------:R-:W-:Y:S02]  /*5490*/  SHF.L.U32 R0, R83, 0x1f, RZ ;  /* 0x0000001f53007819 */ /* 0x000fe400000006ff */
[----:B-1----:R-:W-:Y:S02]  /*54a0*/  LEA R4, R81, UR44, 0x4 ;  /* 0x0000002c51047c11 */ /* 0x002fe4000f8e20ff */
[----:B------:R-:W3:Y:S02]  /*54b0*/  SYNCS.PHASECHK.TRANS64.TRYWAIT P0, [R3+URZ+0xf0], R0 ;  /* 0x0000f000030075a7 */ /* 0x000ee400080011ff */
[----:B--23--:R-:W-:Y:S05]  /*54c0*/  @!P0 BRA `(.L_x_94) ;  /* 0x00000024007c8947 */ /* 0x00cfea0003800000 */
.L_x_161:
[----:B------:R-:W1:Y:S01]  /*54d0*/  LDS.128 R4, [R4+0x180] ;  /* 0x0001800004047984 */ /* 0x000e620000000c00 */
[----:B------:R-:W-:Y:S01]  /*54e0*/  UISETP.GE.AND UP0, UPT, UR42, 0x1, UPT ;  /* 0x000000012a00788c */ /* 0x000fe2000bf06270 */
[----:B------:R-:W-:Y:S01]  /*54f0*/  @!PT LDS RZ, [RZ] ;  /* 0x00000000fffff984 */ /* 0x000fe20000000800 */
[----:B------:R-:W-:Y:S01]  /*5500*/  @!PT LDS RZ, [RZ] ;  /* 0x00000000fffff984 */ /* 0x000fe20000000800 */
[----:B------:R-:W-:Y:S01]  /*5510*/  @!PT LDS RZ, [RZ] ;  /* 0x00000000fffff984 */ /* 0x000fe20000000800 */
[----:B------:R-:W-:Y:S01]  /*5520*/  @!PT LDS RZ, [RZ] ;  /* 0x00000000fffff984 */ /* 0x000fe20000000800 */
[----:B------:R2:W-:Y:S06]  /*5530*/  MEMBAR.ALL.CTA ;  /* 0x0000000000007992 */ /* 0x0005ec0000008000 */
[----:B--2---:R-:W2:Y:S01]  /*5540*/  FENCE.VIEW.ASYNC.S ;  /* 0x00000000000073c6 */ /* 0x004ea20000000000 */
[----:B-1----:R-:W-:Y:S11]  /*5550*/  LOP3.LUT P0, RZ, R6, 0x1, RZ, 0xc0, !PT ;  /* 0x0000000106ff7812 */ /* 0x002ff6000780c0ff */
[----:B------:R-:W-:Y:S02]  /*5560*/  @!UPT UIADD3 URZ, UPT, UPT, URZ, URZ, URZ ;  /* 0x000000fffffff290 */ /* 0x000fe4000fffe0ff */
[----:B--2---:R-:W-:Y:S01]  /*5570*/  VOTEU.ANY UP1, P0 ;  /* 0x0000000000ff7886 */ /* 0x004fe20000020100 */
[----:B------:R-:W-:Y:S01]  /*5580*/  PLOP3.LUT P0, PT, PT, PT, UP1, 0x80, 0x8 ;  /* 0x000000000008781c */ /* 0x000fe20003f0f018 */
[----:B------:R-:W-:Y:S11]  /*5590*/  UP2UR UR47, UPR, URZ, 0x2 ;  /* 0x00000002ff2f7883 */ /* 0x000ff60008000000 */
[----:B------:R-:W-:Y:S01]  /*55a0*/  @!UPT UIADD3 URZ, UPT, UPT, URZ, URZ, URZ ;  /* 0x000000fffffff290 */ /* 0x000fe2000fffe0ff */
[----:B---3--:R-:W-:Y:S02]  /*55b0*/  @P0 SHF.R.U32.HI R0, RZ, 0x10, R5 ;  /* 0x00000010ff000819 */ /* 0x008fe40000011605 */
        /* <DEDUP_REMOVED lines=12> */
[----:B------:R-:W2:Y:S01]  /*5680*/  LDCU UR12, c[0x0][0xb20] ;  /* 0x00016400ff0c77ac */ /* 0x000ea20008000800 */
[----:B------:R-:W-:Y:S02]  /*5690*/  UIMAD.WIDE.U32 UR4, UR53, UR51, URZ ;  /* 0x00000033350472a5 */ /* 0x000fe4000f8e00ff */
[----:B------:R-:W-:Y:S02]  /*56a0*/  UIMAD.WIDE.U32 UR6, UR54, UR48, URZ ;  /* 0x00000030360672a5 */ /* 0x000fe4000f8e00ff */
[----:B------:R-:W-:Y:S02]  /*56b0*/  UISETP.NE.AND UP0, UPT, UR50, 0x1, UPT ;  /* 0x000000013200788c */ /* 0x000fe4000bf05270 */
[----:B------:R-:W-:Y:S02]  /*56c0*/  UIMAD.WIDE.U32 UR8, UR37, UR51, URZ ;  /* 0x00000033250872a5 */ /* 0x000fe4000f8e00ff */
[----:B------:R-:W-:Y:S02]  /*56d0*/  UIMAD.WIDE.U32 UR10, UR38, UR48, URZ ;  /* 0x00000030260a72a5 */ /* 0x000fe4000f8e00ff */
[----:B------:R-:W-:Y:S02]  /*56e0*/  UISETP.NE.AND UP1, UPT, UR43, 0x1, UPT ;  /* 0x000000012b00788c */ /* 0x000fe4000bf25270 */
[----:B------:R-:W-:Y:S01]  /*56f0*/  UISETP.NE.AND UP2, UPT, UR42, 0x1, UPT ;  /* 0x000000012a00788c */ /* 0x000fe2000bf45270 */
[----:B------:R-:W-:Y:S02]  /*5700*/  UMOV UR4, UR5 ;  /* 0x0000000500047c82 */ /* 0x000fe40008000000 */
[----:B--2---:R-:W-:Y:S03]  /*5710*/  USHF.R.U32.HI UR5, URZ, UR12, UR4 ;  /* 0x0000000cff057299 */ /* 0x004fe60008011604 */
[----:B------:R-:W-:Y:S02]  /*5720*/  UMOV UR4, UR7 ;  /* 0x0000000700047c82 */ /* 0x000fe40008000000 */
[----:B------:R-:W-:Y:S02]  /*5730*/  USHF.R.U32.HI UR7, URZ, UR49, UR4 ;  /* 0x00000031ff077299 */ /* 0x000fe40008011604 */
[----:B------:R-:W-:Y:S02]  /*5740*/  USEL UR4, UR53, UR5, !UP0 ;  /* 0x0000000535047287 */ /* 0x000fe4000c000000 */
[----:B------:R-:W-:Y:S01]  /*5750*/  USEL UR7, UR54, UR7, !UP1 ;  /* 0x0000000736077287 */ /* 0x000fe2000c800000 */
[----:B------:R-:W-:Y:S01]  /*5760*/  UMOV UR5, UR9 ;  /* 0x0000000900057c82 */ /* 0x000fe20008000000 */
[----:B------:R-:W-:Y:S02]  /*5770*/  UIMAD.WIDE.U32 UR8, UR4, UR40, URZ ;  /* 0x00000028040872a5 */ /* 0x000fe4000f8e00ff */
[----:B------:R-:W-:Y:S03]  /*5780*/  USHF.R.U32.HI UR6, URZ, UR12, UR5 ;  /* 0x0000000cff067299 */ /* 0x000fe60008011605 */
[----:B------:R-:W-:Y:S01]  /*5790*/  UMOV UR5, UR11 ;  /* 0x0000000b00057c82 */ /* 0x000fe20008000000 */
[----:B------:R-:W-:Y:S02]  /*57a0*/  UIMAD.WIDE.U32 UR10, UR7, UR40, URZ ;  /* 0x00000028070a72a5 */ /* 0x000fe4000f8e00ff */
[----:B------:R-:W-:Y:S02]  /*57b0*/  USHF.R.U32.HI UR12, URZ, UR49, UR5 ;  /* 0x00000031ff0c7299 */ /* 0x000fe40008011605 */
[----:B------:R-:W-:Y:S01]  /*57c0*/  USEL UR6, UR37, UR6, !UP0 ;  /* 0x0000000625067287 */ /* 0x000fe2000c000000 */
[----:B------:R-:W-:Y:S02]  /*57d0*/  UMOV UR5, UR9 ;  /* 0x0000000900057c82 */ /* 0x000fe40008000000 */
[----:B------:R-:W-:Y:S01]  /*57e0*/  UMOV UR10, UR11 ;  /* 0x0000000b000a7c82 */ /* 0x000fe20008000000 */
[----:B------:R-:W-:Y:S02]  /*57f0*/  @UP2 USHF.R.U32.HI UR4, URZ, UR41, UR5 ;  /* 0x00000029ff042299 */ /* 0x000fe40008011605 */
[----:B------:R-:W-:Y:S02]  /*5800*/  @UP2 USHF.R.U32.HI UR7, URZ, UR41, UR10 ;  /* 0x00000029ff072299 */ /* 0x000fe4000801160a */
[----:B------:R-:W-:Y:S02]  /*5810*/  UIMAD UR4, UR42, UR4, URZ ;  /* 0x000000042a0472a4 */ /* 0x000fe4000f8e02ff */
[----:B------:R-:W-:Y:S02]  /*5820*/  UIMAD.WIDE.U32 UR10, UR6, UR40, URZ ;  /* 0x00000028060a72a5 */ /* 0x000fe4000f8e00ff */
[----:B------:R-:W-:Y:S02]  /*5830*/  USEL UR5, UR38, UR12, !UP1 ;  /* 0x0000000c26057287 */ /* 0x000fe4000c800000 */
[----:B------:R-:W-:Y:S02]  /*5840*/  UIMAD UR8, UR42, UR7, URZ ;  /* 0x000000072a0872a4 */ /* 0x000fe4000f8e02ff */
[----:B------:R-:W-:Y:S03]  /*5850*/  UISETP.GE.AND UP0, UPT, UR6, UR4, UPT ;  /* 0x000000040600728c */ /* 0x000fe6000bf06270 */
[----:B------:R-:W-:Y:S01]  /*5860*/  UMOV UR4, UR11 ;  /* 0x0000000b00047c82 */ /* 0x000fe20008000000 */
[----:B------:R-:W-:Y:S02]  /*5870*/  UISETP.GE.OR UP0, UPT, UR5, UR8, UP0 ;  /* 0x000000080500728c */ /* 0x000fe40008706670 */
[----:B------:R-:W-:Y:S02]  /*5880*/  USHF.R.U32.HI UR4, URZ, UR41, UR4 ;  /* 0x00000029ff047299 */ /* 0x000fe40008011604 */
[----:B------:R-:W-:Y:S02]  /*5890*/  UIMAD.WIDE.U32 UR8, UR5, UR40, URZ ;  /* 0x00000028050872a5 */ /* 0x000fe4000f8e00ff */
[----:B------:R-:W-:Y:S02]  /*58a0*/  USEL UR11, UR6, UR4, !UP2 ;  /* 0x00000004060b7287 */ /* 0x000fe4000d000000 */
[----:B------:R-:W-:Y:S02]  /*58b0*/  UIADD3 UR8, UPT, UPT, -UR5, URZ, URZ ;  /* 0x000000ff05087290 */ /* 0x000fe4000fffe1ff */
[----:B------:R-:W-:Y:S01]  /*58c0*/  UIADD3 UR10, UPT, UPT, -UR11, URZ, URZ ;  /* 0x000000ff0b0a7290 */ /* 0x000fe2000fffe1ff */
[----:B------:R-:W-:Y:S01]  /*58d0*/  @!UP0 UMOV UR4, UR9 ;  /* 0x0000000900048c82 */ /* 0x000fe20008000000 */
[----:B------:R-:W-:Y:S02]  /*58e0*/  UIADD3 UR9, UPT, UPT, -UR6, URZ, URZ ;  /* 0x000000ff06097290 */ /* 0x000fe4000fffe1ff */
[----:B------:R-:W-:Y:S02]  /*58f0*/  @!UP0 USHF.R.U32.HI UR4, URZ, UR41, UR4 ;  /* 0x00000029ff048299 */ /* 0x000fe40008011604 */
[----:B------:R-:W-:Y:S02]  /*5900*/  UIMAD UR10, UR42, UR10, UR6 ;  /* 0x0000000a2a0a72a4 */ /* 0x000fe4000f8e0206 */
[----:B------:R-:W-:Y:S04]  /*5910*/  @!UP0 USEL UR4, UR5, UR4, !UP2 ;  /* 0x0000000405048287 */ /* 0x000fe8000d000000 */
[----:B------:R-:W-:Y:S02]  /*5920*/  @!UP0 UIMAD UR10, UR7, UR10, UR4 ;  /* 0x0000000a070a82a4 */ /* 0x000fe4000f8e0204 */
[----:B------:R-:W-:Y:S02]  /*5930*/  @!UP0 UIADD3 UR11, UPT, UPT, UR11, -UR4, URZ ;  /* 0x800000040b0b8290 */ /* 0x000fe4000fffe0ff */
[----:B------:R-:W-:Y:S02]  /*5940*/  UIMAD UR7, UR43, UR8, UR38 ;  /* 0x000000082b0772a4 */ /* 0x000fe4000f8e0226 */
[----:B------:R-:W-:Y:S02]  /*5950*/  @!UP0 UIMAD UR6, UR11, UR42, UR5 ;  /* 0x0000002a0b0682a4 */ /* 0x000fe4000f8e0205 */
[----:B------:R-:W-:Y:S01]  /*5960*/  UIMAD UR4, UR50, UR9, UR37 ;  /* 0x00000009320472a4 */ /* 0x000fe2000f8e0225 */
[----:B------:R-:W-:Y:S02]  /*5970*/  @!UP0 UMOV UR5, UR10 ;  /* 0x0000000a00058c82 */ /* 0x000fe40008000000 */
[----:B------:R-:W-:Y:S02]  /*5980*/  UIMAD UR38, UR5, UR43, UR7 ;  /* 0x0000002b052672a4 */ /* 0x000fe4000f8e0207 */
[----:B------:R-:W-:Y:S11]  /*5990*/  UIMAD UR37, UR6, UR50, UR4 ;  /* 0x00000032062572a4 */ /* 0x000ff6000f8e0204 */
[----:B------:R-:W-:Y:S01]  /*59a0*/  @!UPT UIADD3 URZ, UPT, UPT, URZ, URZ, URZ ;  /* 0x000000fffffff290 */ /* 0x000fe2000fffe0ff */
.L_x_95:
[----:B------:R-:W-:Y:S01]  /*59b0*/  UISETP.NE.AND UP0, UPT, UR39, 0x1, UPT ;  /* 0x000000012700788c */ /* 0x000fe2000bf05270 */
[----:B------:R-:W-:Y:S10]  /*59c0*/  IADD3 R81, PT, PT, R81, 0x1, RZ ;  /* 0x0000000151517810 */ /* 0x000ff40007ffe0ff */
[----:B------:R-:W2:Y:S01]  /*59d0*/  @!UP0 LDCU.128 UR12, c[0x0][0xb10] ;  /* 0x00016200ff0c87ac */ /* 0x000ea20008000c00 */
[----:B------:R-:W3:Y:S01]  /*59e0*/  @!UP0 LDCU UR5, c[0x0][0xb0c] ;  /* 0x00016180ff0587ac */ /* 0x000ee20008000800 */
[----:B------:R-:W4:Y:S01]  /*59f0*/  @!UP0 LDCU UR10, c[0x0][0xb20] ;  /* 0x00016400ff0a87ac */ /* 0x000f220008000800 */
[----:B--2---:R-:W-:Y:S02]  /*5a00*/  UIMAD.WIDE.U32 UR8, UR38, UR12, URZ ;  /* 0x0000000c260872a5 */ /* 0x004fe4000f8e00ff */
[----:B------:R-:W-:Y:S02]  /*5a10*/  UIMAD.WIDE.U32 UR6, UR37, UR15, URZ ;  /* 0x0000000f250672a5 */ /* 0x000fe4000f8e00ff */
[----:B------:R-:W-:Y:S03]  /*5a20*/  @!UP0 UISETP.NE.AND UP1, UPT, UR14, 0x1, UPT ;  /* 0x000000010e00888c */ /* 0x000fe6000bf25270 */
[----:B------:R-:W-:Y:S01]  /*5a30*/  @!UP0 UMOV UR4, UR9 ;  /* 0x0000000900048c82 */ /* 0x000fe20008000000 */
[----:B---3--:R-:W-:Y:S02]  /*5a40*/  @!UP0 UISETP.NE.AND UP2, UPT, UR5, 0x1, UPT ;  /* 0x000000010500888c */ /* 0x008fe4000bf45270 */
[----:B------:R-:W-:Y:S01]  /*5a50*/  @!UP0 USHF.R.U32.HI UR4, URZ, UR13, UR4 ;  /* 0x0000000dff048299 */ /* 0x000fe20008011604 */
[----:B------:R-:W-:Y:S02]  /*5a60*/  @!UP0 UMOV UR6, UR7 ;  /* 0x0000000700068c82 */ /* 0x000fe40008000000 */
[----:B----4-:R-:W-:Y:S02]  /*5a70*/  @!UP0 USHF.R.U32.HI UR6, URZ, UR10, UR6 ;  /* 0x0000000aff068299 */ /* 0x010fe40008011606 */
[----:B------:R-:W-:Y:S02]  /*5a80*/  @!UP0 USEL UR7, UR38, UR4, !UP2 ;  /* 0x0000000426078287 */ /* 0x000fe4000d000000 */
[----:B------:R-:W-:Y:S04]  /*5a90*/  @!UP0 USEL UR6, UR37, UR6, !UP1 ;  /* 0x0000000625068287 */ /* 0x000fe8000c800000 */
[----:B------:R-:W-:Y:S02]  /*5aa0*/  @!UP0 UIADD3 UR4, UPT, UPT, -UR7, UR6, URZ ;  /* 0x0000000607048290 */ /* 0x000fe4000fffe1ff */
[----:B------:R-:W-:Y:S02]  /*5ab0*/  @!UP0 UIADD3 UR6, UPT, UPT, UR7, -UR6, URZ ;  /* 0x8000000607068290 */ /* 0x000fe4000fffe0ff */
[----:B------:R-:W-:Y:S02]  /*5ac0*/  @!UP0 UIMAD UR38, UR4, UR5, UR38 ;  /* 0x00000005042682a4 */ /* 0x000fe4000f8e0226 */
[----:B------:R-:W-:Y:S02]  /*5ad0*/  @!UP0 UIMAD UR37, UR6, UR14, UR37 ;  /* 0x0000000e062582a4 */ /* 0x000fe4000f8e0225 */
[----:B------:R-:W-:Y:S09]  /*5ae0*/  ULOP3.LUT UP0, URZ, UR56, 0x1b0, URZ, 0xc0, !UPT ;  /* 0x000001b038ff7892 */ /* 0x000ff2000f80c0ff */
[----:B------:R-:W-:Y:S05]  /*5af0*/  BRA.U !UP0, `(.L_x_96) ;  /* 0x0000000108407547 */ /* 0x000fea000b800000 */
[----:B------:R-:W2:Y:S01]  /*5b00*/  LDCU.64 UR8, c[0x4][0x80] ;  /* 0x01001000ff0877ac */ /* 0x000ea20008000a00 */
[----:B------:R-:W-:Y:S01]  /*5b10*/  MOV R3, 0x0 ;  /* 0x0000000000037802 */ /* 0x000fe20000000f00 */
[----:B------:R-:W-:Y:S02]  /*5b20*/  HFMA2 R12, -RZ, RZ, 0, 5.9604644775390625e-08 ;  /* 0x00000001ff0c7431 */ /* 0x000fe400000001ff */
[----:B------:R-:W-:Y:S02]  /*5b30*/  IMAD.MOV.U32 R8, RZ, RZ, 0x70 ;  /* 0x00000070ff087424 */ /* 0x000fe400078e00ff */
[----:B------:R-:W-:Y:S01]  /*5b40*/  IMAD.MOV.U32 R13, RZ, RZ, RZ ;  /* 0x000000ffff0d7224 */ /* 0x000fe200078e00ff */
[----:B------:R-:W3:Y:S01]  /*5b50*/  LDCU.64 UR6, c[0x4][0x88] ;  /* 0x01001100ff0677ac */ /* 0x000ee20008000a00 */
[----:B------:R-:W4:Y:S01]  /*5b60*/  LDC.64 R2, c[0x4][R3] ;  /* 0x0100000003027b82 */ /* 0x000f220000000a00 */
[----:B------:R-:W1:Y:S01]  /*5b70*/  LDCU.64 UR4, c[0x4][0x8] ;  /* 0x01000100ff0477ac */ /* 0x000e620008000a00 */
[----:B--2---:R-:W-:Y:S01]  /*5b80*/  MOV R5, UR9 ;  /* 0x0000000900057c02 */ /* 0x004fe20008000f00 */
[----:B------:R-:W-:Y:S01]  /*5b90*/  IMAD.U32 R4, RZ, RZ, UR8 ;  /* 0x00000008ff047e24 */ /* 0x000fe2000f8e00ff */
[----:B---3--:R-:W-:Y:S01]  /*5ba0*/  MOV R7, UR7 ;  /* 0x0000000700077c02 */ /* 0x008fe20008000f00 */
[----:B------:R-:W-:Y:S01]  /*5bb0*/  IMAD.U32 R6, RZ, RZ, UR6 ;  /* 0x00000006ff067e24 */ /* 0x000fe2000f8e00ff */
[----:B-1----:R-:W-:Y:S01]  /*5bc0*/  MOV R11, UR5 ;  /* 0x00000005000b7c02 */ /* 0x002fe20008000f00 */
[----:B------:R-:W-:Y:S02]  /*5bd0*/  IMAD.U32 R10, RZ, RZ, UR4 ;  /* 0x00000004ff0a7e24 */ /* 0x000fe4000f8e00ff */
[----:B------:R-:W-:Y:S07]  /*5be0*/  LEPC R20, `(.L_x_96) ;  /* 0x000000001014794e */ /* 0x000fee0000000000 */
[----:B----45:R-:W-:Y:S05]  /*5bf0*/  CALL.ABS.NOINC R2 ;  /* 0x0000000002007343 */ /* 0x030fea0003c00000 */
.L_x_96:
[----:B------:R-:W-:Y:S01]  /*5c00*/  LOP3.LUT P0, RZ, R85, 0x1b0, RZ, 0xc0, !PT ;  /* 0x000001b055ff7812 */ /* 0x000fe2000780c0ff */
[----:B------:R-:W-:Y:S11]  /*5c10*/  BSSY.RECONVERGENT B6, `(.L_x_97) ;  /* 0x0000013000067945 */ /* 0x000ff60003800200 */
[----:B------:R-:W-:Y:S01]  /*5c20*/  @!UPT UIADD3 URZ, UPT, UPT, URZ, URZ, URZ ;  /* 0x000000fffffff290 */ /* 0x000fe2000fffe0ff */
[----:B------:R-:W-:Y:S05]  /*5c30*/  @!P0 BRA `(.L_x_98) ;  /* 0x0000000000408947 */ /* 0x000fea0003800000 */
        /* <DEDUP_REMOVED lines=16> */
.L_x_98:
[----:B------:R-:W-:Y:S05]  /*5d40*/  BSYNC.RECONVERGENT B6 ;  /* 0x0000000000067941 */ /* 0x000fea0003800200 */
.L_x_97:
[----:B------:R-:W-:Y:S01]  /*5d50*/  ISETP.NE.U32.AND P3, PT, R74, RZ, PT ;  /* 0x000000ff4a00720c */ /* 0x000fe20003f65070 */
[----:B------:R-:W-:Y:S01]  /*5d60*/  UISETP.NE.AND UP1, UPT, UR61, URZ, UPT ;  /* 0x000000ff3d00728c */ /* 0x000fe2000bf25270 */
[----:B------:R-:W-:Y:S02]  /*5d70*/  ISETP.NE.U32.AND P4, PT, R70, RZ, PT ;  /* 0x000000ff4600720c */ /* 0x000fe40003f85070 */
[----:B------:R-:W-:Y:S02]  /*5d80*/  ISETP.NE.AND.EX P3, PT, R75, RZ, PT, P3 ;  /* 0x000000ff4b00720c */ /* 0x000fe40003f65330 */
[----:B------:R-:W-:Y:S02]  /*5d90*/  PLOP3.LUT P1, PT, PT, PT, PT, 0x8, 0x80 ;  /* 0x000000000080781c */ /* 0x000fe40003f2e170 */
[----:B------:R-:W-:Y:S02]  /*5da0*/  PLOP3.LUT P0, PT, PT, PT, UP1, 0x80, 0x8 ;  /* 0x000000000008781c */ /* 0x000fe40003f0f018 */
[----:B------:R-:W-:Y:S02]  /*5db0*/  ISETP.NE.AND.EX P4, PT, R71, RZ, PT, P4 ;  /* 0x000000ff4700720c */ /* 0x000fe40003f85340 */
[----:B------:R-:W2:Y:S09]  /*5dc0*/  @UP1 LDCU.64 UR4, c[0x0][0x888] ;  /* 0x00011100ff0417ac */ /* 0x000eb20008000a00 */
[----:B------:R-:W-:Y:S01]  /*5dd0*/  @P0 PLOP3.LUT P1, PT, P3, PT, PT, 0x80, 0x8 ;  /* 0x000000000008081c */ /* 0x000fe20001f2f070 */
[----:B--2---:R-:W-:Y:S04]  /*5de0*/  @UP1 UISETP.NE.U32.AND UP0, UPT, UR4, URZ, UPT ;  /* 0x000000ff0400128c */ /* 0x004fe8000bf05070 */
[----:B------:R-:W-:Y:S04]  /*5df0*/  @UP1 UISETP.NE.AND.EX UP0, UPT, UR5, URZ, UPT, UP0 ;  /* 0x000000ff0500128c */ /* 0x000fe8000bf05300 */
[----:B------:R-:W-:Y:S01]  /*5e00*/  @UP1 USEL UR4, URZ, 0xffffffff, UP0 ;  /* 0xffffffffff041887 */ /* 0x000fe20008000000 */
[----:B------:R-:W-:Y:S11]  /*5e10*/  @!P3 BRA `(.L_x_99) ;  /* 0x000000000030b947 */ /* 0x000ff60003800000 */
[----:B------:R-:W-:Y:S01]  /*5e20*/  ISETP.NE.U32.AND P2, PT, R72, RZ, PT ;  /* 0x000000ff4800720c */ /* 0x000fe20003f45070 */
[----:B------:R-:W2:Y:S01]  /*5e30*/  LDCU.64 UR6, c[0x0][0x358] ;  /* 0x00006b00ff0677ac */ /* 0x000ea20008000a00 */
[----:B------:R-:W-:Y:S02]  /*5e40*/  IMAD.MOV.U32 R79, RZ, RZ, 0x1 ;  /* 0x00000001ff4f7424 */ /* 0x000fe400078e00ff */
[----:B------:R-:W-:Y:S11]  /*5e50*/  ISETP.NE.AND.EX P2, PT, R73, RZ, PT, P2 ;  /* 0x000000ff4900720c */ /* 0x000ff60003f45320 */
[----:B------:R-:W-:Y:S02]  /*5e60*/  @!UPT UIADD3 URZ, UPT, UPT, URZ, URZ, URZ ;  /* 0x000000fffffff290 */ /* 0x000fe4000fffe0ff */
[----:B------:R-:W3:Y:S01]  /*5e70*/  @P2 LDC.64 R2, c[0x0][0x888] ;  /* 0x00022200ff022b82 */ /* 0x000ee20000000a00 */
[----:B-1----:R-:W-:Y:S04]  /*5e80*/  @P2 IMAD R0, R74, UR36, RZ ;  /* 0x000000244a002c24 */ /* 0x002fe8000f8e02ff */
[----:B---3--:R-:W-:Y:S04]  /*5e90*/  @P2 IMAD.WIDE R2, R0, 0x4, R2 ;  /* 0x0000000400022825 */ /* 0x008fe800078e0202 */
[----:B------:R-:W-:Y:S01]  /*5ea0*/  HFMA2 R0, -RZ, RZ, 0, 5.9604644775390625e-08 ;  /* 0x00000001ff007431 */ /* 0x000fe200000001ff */
[----:B--2--5:R2:W5:Y:S04]  /*5eb0*/  @P2 LDG.E R39, desc[UR6][R2.64] ;  /* 0x0000000602272981 */ /* 0x024568000c1e1900 */
[----:B------:R-:W-:Y:S01]  /*5ec0*/  @!P2 PRMT R79, R0, 0x7610, R79 ;  /* 0x00007610004fa816 */ /* 0x000fe2000000004f */
[----:B--2---:R-:W3:Y:S06]  /*5ed0*/  @!P2 LDC R39, c[0x0][0x880] ;  /* 0x00022000ff27ab82 */ /* 0x004eec0000000800 */
.L_x_99:
[----:B------:R-:W-:Y:S05]  /*5ee0*/  @!P4 BRA `(.L_x_100) ;  /* 0x000000000024c947 */ /* 0x000fea0003800000 */
[----:B------:R-:W-:Y:S01]  /*5ef0*/  ISETP.NE.U32.AND P2, PT, R68, RZ, PT ;  /* 0x000000ff4400720c */ /* 0x000fe20003f45070 */
[----:B------:R-:W2:Y:S03]  /*5f00*/  LDCU.64 UR6, c[0x0][0x358] ;  /* 0x00006b00ff0677ac */ /* 0x000ea60008000a00 */
[----:B------:R-:W-:Y:S11]  /*5f10*/  ISETP.NE.AND.EX P2, PT, R69, RZ, PT, P2 ;  /* 0x000000ff4500720c */ /* 0x000ff60003f45320 */
[----:B------:R-:W-:Y:S02]  /*5f20*/  @!UPT UIADD3 URZ, UPT, UPT, URZ, URZ, URZ ;  /* 0x000000fffffff290 */ /* 0x000fe4000fffe0ff */
[----:B------:R-:W4:Y:S01]  /*5f30*/  @P2 LDC.64 R2, c[0x0][0x8a8] ;  /* 0x00022a00ff022b82 */ /* 0x000f220000000a00 */
[----:B-1----:R-:W-:Y:S04]  /*5f40*/  @P2 IMAD R0, R70, UR36, RZ ;  /* 0x0000002446002c24 */ /* 0x002fe8000f8e02ff */
[----:B----4-:R-:W-:Y:S05]  /*5f50*/  @P2 IMAD.WIDE R2, R0, 0x4, R2 ;  /* 0x0000000400022825 */ /* 0x010fea00078e0202 */
[----:B--2--5:R2:W5:Y:S02]  /*5f60*/  @P2 LDG.E R38, desc[UR6][R2.64] ;  /* 0x0000000602262981 */ /* 0x024564000c1e1900 */
[----:B--2---:R-:W4:Y:S02]  /*5f70*/  @!P2 LDC R38, c[0x0][0x8a0] ;  /* 0x00022800ff26ab82 */ /* 0x004f240000000800 */
.L_x_100:
[----:B---3-5:R-:W-:Y:S01]  /*5f80*/  @P0 FSETP.NEU.AND P4, PT, R39, RZ, PT ;  /* 0x000000ff2700020b */ /* 0x028fe20003f8d000 */
[----:B-1----:R-:W-:Y:S01]  /*5f90*/  IMAD.U32 R0, RZ, RZ, UR4 ;  /* 0x00000004ff007e24 */ /* 0x002fe2000f8e00ff */
[----:B------:R-:W-:Y:S01]  /*5fa0*/  @P0 LOP3.LUT P2, RZ, R79, 0xff, RZ, 0xc0, !PT ;  /* 0x000000ff4fff0812 */ /* 0x000fe2000784c0ff */
[----:B------:R-:W-:Y:S01]  /*5fb0*/  BSSY B1, `(.L_x_101) ;  /* 0x0000039000017945 */ /* 0x000fe20003800000 */
[----:B------:R-:W-:Y:S02]  /*5fc0*/  @P0 SEL R2, RZ, 0xffffffff, P4 ;  /* 0xffffffffff020807 */ /* 0x000fe40002000000 */
[----:B------:R-:W-:Y:S02]  /*5fd0*/  CS2R R66, SRZ ;  /* 0x0000000000427805 */ /* 0x000fe4000001ff00 */
[----:B------:R-:W-:Y:S02]  /*5fe0*/  LEA R22, R36, UR44, 0x3 ;  /* 0x0000002c24167c11 */ /* 0x000fe4000f8e18ff */
[----:B------:R-:W-:Y:S02]  /*5ff0*/  CS2R R64, SRZ ;  /* 0x0000000000407805 */ /* 0x000fe4000001ff00 */
[----:B------:R-:W-:Y:S02]  /*6000*/  @P1 SEL R2, R0, R2, !P2 ;  /* 0x0000000200021207 */ /* 0x000fe40005000000 */
[----:B------:R-:W-:Y:S02]  /*6010*/  CS2R R18, SRZ ;  /* 0x0000000000127805 */ /* 0x000fe4000001ff00 */
[----:B------:R-:W-:Y:S02]  /*6020*/  SHF.L.U32 R3, R84, 0x1f, RZ ;  /* 0x0000001f54037819 */ /* 0x000fe400000006ff */
[----:B------:R-:W-:Y:S02]  /*6030*/  CS2R R16, SRZ ;  /* 0x0000000000107805 */ /* 0x000fe4000001ff00 */
[----:B------:R-:W-:Y:S02]  /*6040*/  @P0 LOP3.LUT R2, R2, 0x1, RZ, 0xc0, !PT ;  /* 0x0000000102020812 */ /* 0x000fe400078ec0ff */
[----:B------:R-:W-:Y:S02]  /*6050*/  PLOP3.LUT P5, PT, PT, PT, PT, 0x8, 0x80 ;  /* 0x000000000080781c */ /* 0x000fe40003fae170 */
[----:B------:R-:W-:Y:S02]  /*6060*/  ISETP.NE.U32.OR P1, PT, R2, 0x1, !P0 ;  /* 0x000000010200780c */ /* 0x000fe40004725470 */
[----:B------:R-:W-:Y:S11]  /*6070*/  LEA.HI R2, R36, R36, RZ, 0x1 ;  /* 0x0000002424027211 */ /* 0x000ff600078f08ff */
[----:B------:R-:W-:Y:S04]  /*6080*/  @P1 SHF.L.U32 R0, R82, 0x1f, RZ ;  /* 0x0000001f52001819 */ /* 0x000fe800000006ff */
[----:B------:R1:W2:Y:S01]  /*6090*/  @P1 SYNCS.PHASECHK.TRANS64.TRYWAIT P0, [UR44+0xd0], R0 ;  /* 0x0000d000ff0015a7 */ /* 0x0002a2000800112c */
[----:B------:R3:W3:Y:S01]  /*60a0*/  SYNCS.PHASECHK.TRANS64.TRYWAIT P4, [R22+URZ+0x110], R3 ;  /* 0x00011003160075a7 */ /* 0x0006e200080811ff */
[C---:B-1----:R-:W-:Y:S01]  /*60b0*/  IMAD.SHL.U32 R0, R2.reuse, 0x20, RZ ;  /* 0x0000002002007824 */ /* 0x042fe200078e00ff */
[----:B------:R-:W-:Y:S04]  /*60c0*/  LOP3.LUT R2, R2, 0xffe, RZ, 0xc0, !PT ;  /* 0x00000ffe02027812 */ /* 0x000fe800078ec0ff */
[----:B------:R-:W-:Y:S01]  /*60d0*/  LOP3.LUT R0, R0, 0xffffffc0, RZ, 0xc0, !PT ;  /* 0xffffffc000007812 */ /* 0x000fe200078ec0ff */
[----:B------:R-:W-:Y:S04]  /*60e0*/  IMAD.IADD R2, R36, 0x1, -R2 ;  /* 0x0000000124027824 */ /* 0x000fe800078e0a02 */
[----:B------:R-:W-:Y:S04]  /*60f0*/  IMAD.IADD R0, R37, 0x1, R0 ;  /* 0x0000000125007824 */ /* 0x000fe800078e0200 */
[----:B------:R-:W-:Y:S01]  /*6100*/  IMAD R2, R2, 0x100000, R0 ;  /* 0x0010000002027824 */ /* 0x000fe200078e0200 */
[----:B--2---:R-:W-:Y:S01]  /*6110*/  @P1 PLOP3.LUT P5, PT, P0, PT, PT, 0x8, 0x80 ;  /* 0x000000000080181c */ /* 0x004fe200007ae170 */
[----:B------:R-:W-:Y:S01]  /*6120*/  @!UPT UIADD3 URZ, UPT, UPT, URZ, URZ, URZ ;  /* 0x000000fffffff290 */ /* 0x000fe2000fffe0ff */
[----:B---3--:R-:W-:Y:S11]  /*6130*/  @!P1 BRA `(.L_x_102) ;  /* 0x0000000000809947 */ /* 0x008ff60003800000 */
[----:B------:R-:W-:Y:S01]  /*6140*/  ISETP.NE.U32.AND P0, PT, RZ, UR58, PT ;  /* 0x0000003aff007c0c */ /* 0x000fe2000bf05070 */
[----:B------:R-:W-:Y:S01]  /*6150*/  BSSY B0, `(.L_x_103) ;  /* 0x0000012000007945 */ /* 0x000fe20003800000 */
[----:B------:R-:W-:Y:S02]  /*6160*/  FSETP.NEU.AND P2, PT, R39, RZ, PT ;  /* 0x000000ff2700720b */ /* 0x000fe40003f4d000 */
[----:B------:R-:W-:Y:S02]  /*6170*/  CS2R R18, SRZ ;  /* 0x0000000000127805 */ /* 0x000fe4000001ff00 */
[----:B------:R-:W-:Y:S02]  /*6180*/  ISETP.NE.AND.EX P0, PT, RZ, UR59, PT, P0 ;  /* 0x0000003bff007c0c */ /* 0x000fe4000bf05300 */
[----:B------:R-:W-:Y:S02]  /*6190*/  CS2R R16, SRZ ;  /* 0x0000000000107805 */ /* 0x000fe4000001ff00 */
[----:B------:R-:W-:Y:S02]  /*61a0*/  LOP3.LUT P1, RZ, R79, 0xff, RZ, 0xc0, !PT ;  /* 0x000000ff4fff7812 */ /* 0x000fe4000782c0ff */
[----:B------:R-:W-:Y:S02]  /*61b0*/  CS2R R66, SRZ ;  /* 0x0000000000427805 */ /* 0x000fe4000001ff00 */
[----:B------:R-:W-:Y:S02]  /*61c0*/  SEL R0, RZ, 0xffffffff, P2 ;  /* 0xffffffffff007807 */ /* 0x000fe40001000000 */
[----:B------:R-:W-:Y:S02]  /*61d0*/  CS2R R64, SRZ ;  /* 0x0000000000407805 */ /* 0x000fe4000001ff00 */
[----:B------:R-:W-:Y:S04]  /*61e0*/  SEL R4, RZ, 0xffffffff, P0 ;  /* 0xffffffffff047807 */ /* 0x000fe80000000000 */
[----:B------:R-:W-:Y:S04]  /*61f0*/  @P3 SEL R0, R4, R0, !P1 ;  /* 0x0000000004003207 */ /* 0x000fe80004800000 */
[----:B------:R-:W-:Y:S04]  /*6200*/  LOP3.LUT R0, R0, 0x1, RZ, 0xc0, !PT ;  /* 0x0000000100007812 */ /* 0x000fe800078ec0ff */
[----:B------:R-:W-:Y:S01]  /*6210*/  ISETP.NE.U32.AND P0, PT, R0, 0x1, PT ;  /* 0x000000010000780c */ /* 0x000fe20003f05070 */
[----:B------:R-:W-:Y:S01]  /*6220*/  @!UPT UIADD3 URZ, UPT, UPT, URZ, URZ, URZ ;  /* 0x000000fffffff290 */ /* 0x000fe2000fffe0ff */
[----:B------:R-:W-:Y:S11]  /*6230*/  @!P5 BRA `(.L_x_104) ;  /* 0x00000000000cd947 */ /* 0x000ff60003800000 */
[----:B------:R-:W-:Y:S04]  /*6240*/  SHF.L.U32 R4, R82, 0x1f, RZ ;  /* 0x0000001f52047819 */ /* 0x000fe800000006ff */
[----:B------:R-:W1:Y:S02]  /*6250*/  SYNCS.PHASECHK.TRANS64.TRYWAIT P1, [UR44+0xd0], R4 ;  /* 0x0000d004ff0075a7 */ /* 0x000e64000802112c */
[----:B-1----:R-:W-:Y:S05]  /*6260*/  @!P1 BRA `(.L_x_105) ;  /* 0x0000001800289947 */ /* 0x002fea0003800000 */
.L_x_104:
[----:B------:R-:W-:Y:S05]  /*6270*/  BSYNC B0 ;  /* 0x0000000000007941 */ /* 0x000fea0003800000 */
.L_x_103:
[----:B------:R2:W3:Y:S01]  /*6280*/  @P0 LDS.128 R16, [R78+UR44+0x200] ;  /* 0x0002002c4e100984 */ /* 0x0004e20008000c00 */
[----:B------:R-:W-:Y:S01]  /*6290*/  UIADD3 UR4, UPT, UPT, UR44, 0xd8, URZ ;  /* 0x000000d82c047890 */ /* 0x000fe2000fffe0ff */
[----:B------:R-:W-:Y:S02]  /*62a0*/  LOP3.LUT R82, R82, 0x1, RZ, 0x3c, !PT ;  /* 0x0000000152527812 */ /* 0x000fe400078e3cff */
[----:B------:R2:W1:Y:S01]  /*62b0*/  @P0 LDS.128 R64, [R77+0x10] ;  /* 0x000010004d400984 */ /* 0x0004620000000c00 */
[----:B------:R-:W-:Y:S01]  /*62c0*/  UPRMT UR4, UR52, 0x654, UR4 ;  /* 0x0000065434047896 */ /* 0x000fe20008000004 */
[----:B------:R-:W-:Y:S01]  /*62d0*/  @!PT LDS RZ, [RZ] ;  /* 0x00000000fffff984 */ /* 0x000fe20000000800 */
[----:B------:R-:W-:Y:S01]  /*62e0*/  @!PT LDS RZ, [RZ] ;  /* 0x00000000fffff984 */ /* 0x000fe20000000800 */
[----:B------:R-:W-:Y:S01]  /*62f0*/  @!PT LDS RZ, [RZ] ;  /* 0x00000000fffff984 */ /* 0x000fe20000000800 */
[----:B------:R-:W-:Y:S01]  /*6300*/  @!PT LDS RZ, [RZ] ;  /* 0x00000000fffff984 */ /* 0x000fe20000000800 */
[----:B------:R5:W-:Y:S06]  /*6310*/  MEMBAR.ALL.CTA ;  /* 0x0000000000007992 */ /* 0x000bec0000008000 */
[----:B-----5:R-:W5:Y:S02]  /*6320*/  FENCE.VIEW.ASYNC.S ;  /* 0x00000000000073c6 */ /* 0x020f640000000000 */
[----:B-----5:R-:W-:Y:S03]  /*6330*/  SYNCS.ARRIVE.TRANS64.RED.A1T0 RZ, [UR4], RZ ;  /* 0x000000ffffff79a7 */ /* 0x020fe60008100404 */
.L_x_102:
[----:B------:R-:W-:Y:S05]  /*6340*/  BSYNC B1 ;  /* 0x0000000000017941 */ /* 0x000fea0003800000 */
.L_x_101:
[----:B-1----:R-:W-:Y:S04]  /*6350*/  SHF.R.U32.HI R0, RZ, 0x15, R2 ;  /* 0x00000015ff007819 */ /* 0x002fe80000011602 */
[----:B------:R-:W-:Y:S01]  /*6360*/  LOP3.LUT P0, RZ, R0, 0x3, R80, 0x48, !PT ;  /* 0x0000000300ff7812 */ /* 0x000fe20007804850 */
[----:B------:R-:W-:Y:S01]  /*6370*/  @!UPT UIADD3 URZ, UPT, UPT, URZ, URZ, URZ ;  /* 0x000000fffffff290 */ /* 0x000fe2000fffe0ff */
[----:B------:R-:W-:Y:S11]  /*6380*/  @P4 BRA `(.L_x_106) ;  /* 0x0000000000084947 */ /* 0x000ff60003800000 */
[----:B------:R-:W1:Y:S02]  /*6390*/  SYNCS.PHASECHK.TRANS64.TRYWAIT P1, [R22+URZ+0x110], R3 ;  /* 0x00011003160075a7 */ /* 0x000e6400080211ff */
[----:B-1----:R-:W-:Y:S05]  /*63a0*/  @!P1 BRA `(.L_x_107) ;  /* 0x0000001400f09947 */ /* 0x002fea0003800000 */
.L_x_106:
[----:B------:R-:W-:Y:S05]  /*63b0*/  @!P0 BRA `(.L_x_108) ;  /* 0x0000000000408947 */ /* 0x000fea0003800000 */
[----:B------:R-:W1:Y:S01]  /*63c0*/  LDCU.64 UR8, c[0x4][0x70] ;  /* 0x01000e00ff0877ac */ /* 0x000e620008000a00 */
[----:B------:R-:W-:Y:S01]  /*63d0*/  MOV R15, 0x0 ;  /* 0x00000000000f7802 */ /* 0x000fe20000000f00 */
[----:B------:R-:W-:Y:S02]  /*63e0*/  HFMA2 R12, -RZ, RZ, 0, 5.9604644775390625e-08 ;  /* 0x00000001ff0c7431 */ /* 0x000fe400000001ff */
[----:B------:R-:W-:Y:S02]  /*63f0*/  IMAD.MOV.U32 R8, RZ, RZ, 0x192 ;  /* 0x00000192ff087424 */ /* 0x000fe400078e00ff */
[----:B------:R-:W-:Y:S01]  /*6400*/  IMAD.MOV.U32 R13, RZ, RZ, RZ ;  /* 0x000000ffff0d7224 */ /* 0x000fe200078e00ff */
[----:B------:R-:W5:Y:S01]  /*6410*/  LDCU.64 UR6, c[0x4][0x78] ;  /* 0x01000f00ff0677ac */ /* 0x000f620008000a00 */
[----:B------:R-:W2:Y:S01]  /*6420*/  LDC.64 R14, c[0x4][R15] ;  /* 0x010000000f0e7b82 */ /* 0x000ea20000000a00 */
[----:B------:R-:W3:Y:S01]  /*6430*/  LDCU.64 UR4, c[0x4][0x10] ;  /* 0x01000200ff0477ac */ /* 0x000ee20008000a00 */
[----:B-1----:R-:W-:Y:S01]  /*6440*/  MOV R5, UR9 ;  /* 0x0000000900057c02 */ /* 0x002fe20008000f00 */
[----:B------:R-:W-:Y:S01]  /*6450*/  IMAD.U32 R4, RZ, RZ, UR8 ;  /* 0x00000008ff047e24 */ /* 0x000fe2000f8e00ff */
[----:B-----5:R-:W-:Y:S01]  /*6460*/  MOV R7, UR7 ;  /* 0x0000000700077c02 */ /* 0x020fe20008000f00 */
[----:B------:R-:W-:Y:S01]  /*6470*/  IMAD.U32 R6, RZ, RZ, UR6 ;  /* 0x00000006ff067e24 */ /* 0x000fe2000f8e00ff */
[----:B---3--:R-:W-:Y:S01]  /*6480*/  MOV R11, UR5 ;  /* 0x00000005000b7c02 */ /* 0x008fe20008000f00 */
[----:B------:R-:W-:Y:S02]  /*6490*/  IMAD.U32 R10, RZ, RZ, UR4 ;  /* 0x00000004ff0a7e24 */ /* 0x000fe4000f8e00ff */
[----:B------:R-:W-:Y:S07]  /*64a0*/  LEPC R20, `(.L_x_108) ;  /* 0x000000001014794e */ /* 0x000fee0000000000 */
[----:B--2-4-:R-:W-:Y:S05]  /*64b0*/  CALL.ABS.NOINC R14 ;  /* 0x000000000e007343 */ /* 0x014fea0003c00000 */
.L_x_108:
[----:B------:R-:W-:Y:S01]  /*64c0*/  LOP3.LUT P0, RZ, R76, 0x60, RZ, 0xc0, !PT ;  /* 0x000000604cff7812 */ /* 0x000fe2000780c0ff */
[----:B------:R-:W-:Y:S05]  /*64d0*/  WARPSYNC.ALL ;  /* 0x0000000000007948 */ /* 0x000fea0003800000 */
[----:B------:R-:W-:Y:S01]  /*64e0*/  R2UR UR4, R2 ;  /* 0x00000000020472ca */ /* 0x000fe200000e0000 */
[----:B------:R-:W-:Y:S01]  /*64f0*/  BSSY.RECONVERGENT B0, `(.L_x_109) ;  /* 0x000009f000007945 */ /* 0x000fe20003800200 */
[-C--:B---3--:R-:W-:Y:S02]  /*6500*/  F2FP.F16.E4M3.UNPACK_B R2, R16.reuse ;  /* 0x00000010ff02723e */ /* 0x088fe400020006ff */
[----:B------:R-:W-:Y:S02]  /*6510*/  F2FP.F16.E4M3.UNPACK_B R16, R16.H1 ;  /* 0x00000010ff10723e */ /* 0x000fe400030006ff */
[----:B------:R-:W-:Y:S01]  /*6520*/  R2UR UR5, R22 ;  /* 0x00000000160572ca */ /* 0x000fe200000e0000 */
[----:B------:R-:W-:Y:S01]  /*6530*/  HADD2.F32 R0, -RZ, R2.H0_H0 ;  /* 0x20000002ff007230 */ /* 0x000fe20000004100 */
[-C--:B------:R-:W-:Y:S01]  /*6540*/  F2FP.F16.E4M3.UNPACK_B R42, R17.reuse ;  /* 0x00000011ff2a723e */ /* 0x080fe200020006ff */
[--C-:B------:R-:W-:Y:S01]  /*6550*/  HADD2.F32 R3, -RZ, R16.reuse.H0_H0 ;  /* 0x20000010ff037230 */ /* 0x100fe20000004100 */
[----:B------:R-:W-:Y:S01]  /*6560*/  F2FP.F16.E4M3.UNPACK_B R44, R17.H1 ;  /* 0x00000011ff2c723e */ /* 0x000fe200030006ff */
[----:B------:R-:W-:Y:S01]  /*6570*/  HADD2.F32 R40, -RZ, R16.H1_H1 ;  /* 0x30000010ff287230 */ /* 0x000fe20000004100 */
[-C--:B------:R-:W-:Y:S01]  /*6580*/  F2FP.F16.E4M3.UNPACK_B R46, R18.reuse ;  /* 0x00000012ff2e723e */ /* 0x080fe200020006ff */
[----:B------:R-:W-:Y:S01]  /*6590*/  HADD2.F32 R2, -RZ, R2.H1_H1 ;  /* 0x30000002ff027230 */ /* 0x000fe20000004100 */
[----:B------:R-:W-:Y:S01]  /*65a0*/  F2FP.F16.E4M3.UNPACK_B R48, R18.H1 ;  /* 0x00000012ff30723e */ /* 0x000fe200030006ff */
[--C-:B------:R-:W-:Y:S01]  /*65b0*/  HADD2.F32 R41, -RZ, R42.reuse.H0_H0 ;  /* 0x2000002aff297230 */ /* 0x100fe20000004100 */
[-C--:B------:R-:W-:Y:S01]  /*65c0*/  F2FP.F16.E4M3.UNPACK_B R50, R19.reuse ;  /* 0x00000013ff32723e */ /* 0x080fe200020006ff */
[----:B------:R-:W-:Y:S01]  /*65d0*/  HADD2.F32 R42, -RZ, R42.H1_H1 ;  /* 0x3000002aff2a7230 */ /* 0x000fe20000004100 */
[----:B------:R-:W-:Y:S01]  /*65e0*/  F2FP.F16.E4M3.UNPACK_B R52, R19.H1 ;  /* 0x00000013ff34723e */ /* 0x000fe200030006ff */
[----:B------:R-:W-:Y:S01]  /*65f0*/  HADD2.F32 R43, -RZ, R44.H0_H0 ;  /* 0x2000002cff2b7230 */ /* 0x000fe20000004100 */
[----:B------:R-:W-:Y:S01]  /*6600*/  LDTM.16dp32bit_t0_t15.x32 R4, tmem[UR4] ;  /* 0x00000004000479ee */ /* 0x000fe20008a80000 */
[----:B------:R-:W1:Y:S01]  /*6610*/  LDTM.16dp32bit_t16_t31.x32 R4, tmem[UR4+0x20] ;  /* 0x00002004000479ee */ /* 0x000e620008aa0000 */
[----:B------:R-:W-:Y:S01]  /*6620*/  NOP ;  /* 0x0000000000007918 */ /* 0x000fe20000000000 */
[----:B------:R-:W-:Y:S01]  /*6630*/  UIADD3 UR4, UPT, UPT, UR5, 0x130, URZ ;  /* 0x0000013005047890 */ /* 0x000fe2000fffe0ff */
[--C-:B------:R-:W-:Y:S01]  /*6640*/  HADD2.F32 R45, -RZ, R46.reuse.H0_H0 ;  /* 0x2000002eff2d7230 */ /* 0x100fe20000004100 */
[----:B------:R-:W-:Y:S01]  /*6650*/  F2FP.F16.E4M3.UNPACK_B R54, R64 ;  /* 0x00000040ff36723e */ /* 0x000fe200020006ff */
[----:B------:R-:W-:Y:S01]  /*6660*/  HADD2.F32 R46, -RZ, R46.H1_H1 ;  /* 0x3000002eff2e7230 */ /* 0x000fe20000004100 */
[----:B------:R-:W-:Y:S01]  /*6670*/  UPRMT UR4, UR52, 0x654, UR4 ;  /* 0x0000065434047896 */ /* 0x000fe20008000004 */
[--C-:B------:R-:W-:Y:S01]  /*6680*/  HADD2.F32 R49, -RZ, R50.reuse.H0_H0 ;  /* 0x20000032ff317230 */ /* 0x100fe20000004100 */
[-C--:B------:R-:W-:Y:S01]  /*6690*/  F2FP.F16.E4M3.UNPACK_B R58, R65.reuse ;  /* 0x00000041ff3a723e */ /* 0x080fe200020006ff */
[----:B------:R-:W-:Y:S01]  /*66a0*/  HADD2.F32 R50, -RZ, R50.H1_H1 ;  /* 0x30000032ff327230 */ /* 0x000fe20000004100 */
[----:B------:R-:W-:Y:S01]  /*66b0*/  F2FP.F16.E4M3.UNPACK_B R62, R66 ;  /* 0x00000042ff3e723e */ /* 0x000fe200020006ff */
[--C-:B------:R-:W-:Y:S01]  /*66c0*/  HADD2.F32 R53, -RZ, R54.reuse.H0_H0 ;  /* 0x20000036ff357230 */ /* 0x100fe20000004100 */
[----:B------:R-:W-:Y:S01]  /*66d0*/  F2FP.F16.E4M3.UNPACK_B R56, R64.H1 ;  /* 0x00000040ff38723e */ /* 0x000fe200030006ff */
[----:B------:R-:W-:Y:S01]  /*66e0*/  HADD2.F32 R54, -RZ, R54.H1_H1 ;  /* 0x30000036ff367230 */ /* 0x000fe20000004100 */
[----:B------:R-:W-:Y:S01]  /*66f0*/  F2FP.F16.E4M3.UNPACK_B R60, R65.H1 ;  /* 0x00000041ff3c723e */ /* 0x000fe200030006ff */
[----:B-1----:R-:W-:Y:S01]  /*6700*/  SYNCS.ARRIVE.TRANS64.RED.A1T0 RZ, [UR4], RZ ;  /* 0x000000ffffff79a7 */ /* 0x002fe20008100404 */
[--C-:B------:R-:W-:Y:S01]  /*6710*/  HADD2.F32 R57, -RZ, R58.reuse.H0_H0 ;  /* 0x2000003aff397230 */ /* 0x100fe20000004100 */
[-C--:B------:R-:W-:Y:S01]  /*6720*/  F2FP.F16.E4M3.UNPACK_B R65, R67.reuse ;  /* 0x00000043ff41723e */ /* 0x080fe200020006ff */
[----:B------:R-:W-:Y:S01]  /*6730*/  HADD2.F32 R58, -RZ, R58.H1_H1 ;  /* 0x3000003aff3a7230 */ /* 0x000fe20000004100 */
[----:B------:R-:W-:Y:S01]  /*6740*/  F2FP.F16.E4M3.UNPACK_B R64, R66.H1 ;  /* 0x00000042ff40723e */ /* 0x000fe200030006ff */
[--C-:B------:R-:W-:Y:S01]  /*6750*/  HADD2.F32 R61, -RZ, R62.reuse.H0_H0 ;  /* 0x2000003eff3d7230 */ /* 0x100fe20000004100 */
[----:B------:R-:W-:Y:S01]  /*6760*/  F2FP.F16.E4M3.UNPACK_B R67, R67.H1 ;  /* 0x00000043ff43723e */ /* 0x000fe200030006ff */
[----:B------:R-:W-:Y:S01]  /*6770*/  HADD2.F32 R62, -RZ, R62.H1_H1 ;  /* 0x3000003eff3e7230 */ /* 0x000fe20000004100 */
[----:B------:R-:W-:Y:S01]  /*6780*/  IADD3 R36, PT, PT, R36, 0x1, RZ ;  /* 0x0000000124247810 */ /* 0x000fe20007ffe0ff */
[C---:B----4-:R-:W-:Y:S01]  /*6790*/  FMUL R4, R38.reuse, R4 ;  /* 0x0000000426047220 */ /* 0x050fe20000400000 */
[C---:B------:R-:W-:Y:S01]  /*67a0*/  FMUL R5, R38.reuse, R5 ;  /* 0x0000000526057220 */ /* 0x040fe20000400000 */
[C---:B------:R-:W-:Y:S01]  /*67b0*/  FMUL R8, R38.reuse, R8 ;  /* 0x0000000826087220 */ /* 0x040fe20000400000 */
[C---:B------:R-:W-:Y:S01]  /*67c0*/  FMUL R9, R38.reuse, R9 ;  /* 0x0000000926097220 */ /* 0x040fe20000400000 */
[C---:B------:R-:W-:Y:S01]  /*67d0*/  FFMA R4, R39.reuse, R0, R4 ;  /* 0x0000000027047223 */ /* 0x040fe20000000004 */
[C---:B------:R-:W-:Y:S01]  /*67e0*/  FFMA R5, R39.reuse, R2, R5 ;  /* 0x0000000227057223 */ /* 0x040fe20000000005 */
[C---:B------:R-:W-:Y:S01]  /*67f0*/  FMUL R12, R38.reuse, R12 ;  /* 0x0000000c260c7220 */ /* 0x040fe20000400000 */
        /* <DEDUP_REMOVED lines=10> */
[----:B------:R-:W-:Y:S02]  /*68a0*/  HADD2.F32 R44, -RZ, R44.H1_H1 ;  /* 0x3000002cff2c7230 */ /* 0x000fe40000004100 */
[C---:B------:R-:W-:Y:S01]  /*68b0*/  FMUL R10, R38.reuse, R10 ;  /* 0x0000000a260a7220 */ /* 0x040fe20000400000 */
[C---:B------:R-:W-:Y:S01]  /*68c0*/  FFMA R6, R39.reuse, R3, R6 ;  /* 0x0000000327067223 */ /* 0x040fe20000000006 */
[C---:B------:R-:W-:Y:S01]  /*68d0*/  FFMA R7, R39.reuse, R40, R7 ;  /* 0x0000002827077223 */ /* 0x040fe20000000007 */
[C---:B------:R-:W-:Y:S01]  /*68e0*/  FFMA R8, R39.reuse, R41, R8 ;  /* 0x0000002927087223 */ /* 0x040fe20000000008 */
[C---:B------:R-:W-:Y:S01]  /*68f0*/  FFMA R9, R39.reuse, R42, R9 ;  /* 0x0000002a27097223 */ /* 0x040fe20000000009 */
[----:B------:R-:W-:Y:S01]  /*6900*/  FFMA R10, R39, R43, R10 ;  /* 0x0000002b270a7223 */ /* 0x000fe2000000000a */
[--C-:B------:R-:W-:Y:S01]  /*6910*/  HADD2.F32 R40, -RZ, R65.reuse.H0_H0 ;  /* 0x20000041ff287230 */ /* 0x100fe20000004100 */
[----:B------:R-:W-:Y:S01]  /*6920*/  F2FP.SATFINITE.E4M3.F32.PACK_AB_MERGE_C R86, R7, R6, RZ ;  /* 0x000000060756723e */ /* 0x000fe200048070ff */
[C---:B------:R-:W-:Y:S01]  /*6930*/  FMUL R7, R38.reuse, R24 ;  /* 0x0000001826077220 */ /* 0x040fe20000400000 */
[C---:B------:R-:W-:Y:S01]  /*6940*/  FMUL R24, R38.reuse, R29 ;  /* 0x0000001d26187220 */ /* 0x040fe20000400000 */
[C---:B------:R-:W-:Y:S01]  /*6950*/  FMUL R29, R38.reuse, R34 ;  /* 0x00000022261d7220 */ /* 0x040fe20000400000 */
[----:B------:R-:W-:Y:S02]  /*6960*/  HADD2.F32 R65, -RZ, R65.H1_H1 ;  /* 0x30000041ff417230 */ /* 0x000fe40000004100 */
[C---:B------:R-:W-:Y:S01]  /*6970*/  FMUL R11, R38.reuse, R11 ;  /* 0x0000000b260b7220 */ /* 0x040fe20000400000 */
[--C-:B------:R-:W-:Y:S02]  /*6980*/  HADD2.F32 R47, -RZ, R48.reuse.H0_H0 ;  /* 0x20000030ff2f7230 */ /* 0x100fe40000004100 */
[C---:B------:R-:W-:Y:S01]  /*6990*/  FMUL R14, R38.reuse, R14 ;  /* 0x0000000e260e7220 */ /* 0x040fe20000400000 */
[----:B------:R-:W-:Y:S02]  /*69a0*/  HADD2.F32 R48, -RZ, R48.H1_H1 ;  /* 0x30000030ff307230 */ /* 0x000fe40000004100 */
[C---:B------:R-:W-:Y:S01]  /*69b0*/  FFMA R11, R39.reuse, R44, R11 ;  /* 0x0000002c270b7223 */ /* 0x040fe2000000000b */
[C---:B------:R-:W-:Y:S01]  /*69c0*/  FFMA R12, R39.reuse, R45, R12 ;  /* 0x0000002d270c7223 */ /* 0x040fe2000000000c */
[C---:B------:R-:W-:Y:S01]  /*69d0*/  FFMA R13, R39.reuse, R46, R13 ;  /* 0x0000002e270d7223 */ /* 0x040fe2000000000d */
[----:B------:R-:W-:Y:S01]  /*69e0*/  FFMA R14, R39, R47, R14 ;  /* 0x0000002f270e7223 */ /* 0x000fe2000000000e */
[C---:B------:R-:W-:Y:S01]  /*69f0*/  FMUL R15, R38.reuse, R15 ;  /* 0x0000000f260f7220 */ /* 0x040fe20000400000 */
[--C-:B------:R-:W-:Y:S01]  /*6a00*/  HADD2.F32 R51, -RZ, R52.reuse.H0_H0 ;  /* 0x20000034ff337230 */ /* 0x100fe20000004100 */
[----:B------:R-:W-:Y:S01]  /*6a10*/  F2FP.SATFINITE.E4M3.F32.PACK_AB_MERGE_C R10, R11, R10, RZ ;  /* 0x0000000a0b0a723e */ /* 0x000fe200048070ff */
[----:B------:R-:W-:Y:S02]  /*6a20*/  HADD2.F32 R52, -RZ, R52.H1_H1 ;  /* 0x30000034ff347230 */ /* 0x000fe40000004100 */
[C---:B------:R-:W-:Y:S01]  /*6a30*/  FFMA R15, R39.reuse, R48, R15 ;  /* 0x00000030270f7223 */ /* 0x040fe2000000000f */
[C---:B------:R-:W-:Y:S01]  /*6a40*/  FFMA R16, R39.reuse, R49, R16 ;  /* 0x0000003127107223 */ /* 0x040fe20000000010 */
[C---:B------:R-:W-:Y:S01]  /*6a50*/  FFMA R17, R39.reuse, R50, R17 ;  /* 0x0000003227117223 */ /* 0x040fe20000000011 */
[C---:B------:R-:W-:Y:S01]  /*6a60*/  FMUL R18, R38.reuse, R18 ;  /* 0x0000001226127220 */ /* 0x040fe20000400000 */
[C---:B------:R-:W-:Y:S01]  /*6a70*/  FMUL R19, R38.reuse, R19 ;  /* 0x0000001326137220 */ /* 0x040fe20000400000 */
[--C-:B------:R-:W-:Y:S02]  /*6a80*/  HADD2.F32 R55, -RZ, R56.reuse.H0_H0 ;  /* 0x20000038ff377230 */ /* 0x100fe40000004100 */
[C---:B------:R-:W-:Y:S01]  /*6a90*/  FMUL R3, R38.reuse, R22 ;  /* 0x0000001626037220 */ /* 0x040fe20000400000 */
[C---:B------:R-:W-:Y:S01]  /*6aa0*/  FFMA R18, R39.reuse, R51, R18 ;  /* 0x0000003327127223 */ /* 0x040fe20000000012 */
[----:B------:R-:W-:Y:S02]  /*6ab0*/  HADD2.F32 R56, -RZ, R56.H1_H1 ;  /* 0x30000038ff387230 */ /* 0x000fe40000004100 */
[C---:B------:R-:W-:Y:S01]  /*6ac0*/  FFMA R19, R39.reuse, R52, R19 ;  /* 0x0000003427137223 */ /* 0x040fe20000000013 */
[C---:B------:R-:W-:Y:S01]  /*6ad0*/  FMUL R6, R38.reuse, R23 ;  /* 0x0000001726067220 */ /* 0x040fe20000400000 */
[C---:B------:R-:W-:Y:S01]  /*6ae0*/  FFMA R0, R39.reuse, R53, R0 ;  /* 0x0000003527007223 */ /* 0x040fe20000000000 */
[C---:B------:R-:W-:Y:S01]  /*6af0*/  FFMA R2, R39.reuse, R54, R2 ;  /* 0x0000003627027223 */ /* 0x040fe20000000002 */
[--C-:B------:R-:W-:Y:S02]  /*6b00*/  HADD2.F32 R59, -RZ, R60.reuse.H0_H0 ;  /* 0x2000003cff3b7230 */ /* 0x100fe40000004100 */
[C---:B------:R-:W-:Y:S01]  /*6b10*/  FFMA R3, R39.reuse, R55, R3 ;  /* 0x0000003727037223 */ /* 0x040fe20000000003 */
[----:B------:R-:W-:Y:S02]  /*6b20*/  HADD2.F32 R60, -RZ, R60.H1_H1 ;  /* 0x3000003cff3c7230 */ /* 0x000fe40000004100 */
[C---:B------:R-:W-:Y:S01]  /*6b30*/  FMUL R21, R38.reuse, R26 ;  /* 0x0000001a26157220 */ /* 0x040fe20000400000 */
[C---:B------:R-:W-:Y:S01]  /*6b40*/  FMUL R22, R38.reuse, R27 ;  /* 0x0000001b26167220 */ /* 0x040fe20000400000 */
[C---:B------:R-:W-:Y:S01]  /*6b50*/  FFMA R6, R39.reuse, R56, R6 ;  /* 0x0000003827067223 */ /* 0x040fe20000000006 */
[C---:B------:R-:W-:Y:S01]  /*6b60*/  FFMA R7, R39.reuse, R57, R7 ;  /* 0x0000003927077223 */ /* 0x040fe20000000007 */
[C---:B------:R-:W-:Y:S01]  /*6b70*/  FMUL R23, R38.reuse, R28 ;  /* 0x0000001c26177220 */ /* 0x040fe20000400000 */
[C---:B------:R-:W-:Y:S01]  /*6b80*/  FFMA R20, R39.reuse, R58, R20 ;  /* 0x0000003a27147223 */ /* 0x040fe20000000014 */
[--C-:B------:R-:W-:Y:S02]  /*6b90*/  HADD2.F32 R63, -RZ, R64.reuse.H0_H0 ;  /* 0x20000040ff3f7230 */ /* 0x100fe40000004100 */
[C---:B------:R-:W-:Y:S01]  /*6ba0*/  FFMA R21, R39.reuse, R59, R21 ;  /* 0x0000003b27157223 */ /* 0x040fe20000000015 */
[----:B------:R-:W-:Y:S02]  /*6bb0*/  HADD2.F32 R64, -RZ, R64.H1_H1 ;  /* 0x30000040ff407230 */ /* 0x000fe40000004100 */
[C---:B------:R-:W-:Y:S01]  /*6bc0*/  FFMA R22, R39.reuse, R60, R22 ;  /* 0x0000003c27167223 */ /* 0x040fe20000000016 */
[C---:B------:R-:W-:Y:S01]  /*6bd0*/  FMUL R26, R38.reuse, R31 ;  /* 0x0000001f261a7220 */ /* 0x040fe20000400000 */
[C---:B------:R-:W-:Y:S01]  /*6be0*/  FMUL R27, R38.reuse, R32 ;  /* 0x00000020261b7220 */ /* 0x040fe20000400000 */
[C---:B------:R-:W-:Y:S01]  /*6bf0*/  FFMA R23, R39.reuse, R61, R23 ;  /* 0x0000003d27177223 */ /* 0x040fe20000000017 */
[----:B------:R-:W-:Y:S01]  /*6c00*/  FMUL R28, R38, R33 ;  /* 0x00000021261c7220 */ /* 0x000fe20000400000 */
[C---:B------:R-:W-:Y:S01]  /*6c10*/  FFMA R24, R39.reuse, R62, R24 ;  /* 0x0000003e27187223 */ /* 0x040fe20000000018 */
[--C-:B------:R-:W-:Y:S02]  /*6c20*/  HADD2.F32 R66, -RZ, R67.reuse.H0_H0 ;  /* 0x20000043ff427230 */ /* 0x100fe40000004100 */
[C---:B------:R-:W-:Y:S01]  /*6c30*/  FFMA R25, R39.reuse, R63, R25 ;  /* 0x0000003f27197223 */ /* 0x040fe20000000019 */
[----:B------:R-:W-:Y:S02]  /*6c40*/  HADD2.F32 R67, -RZ, R67.H1_H1 ;  /* 0x30000043ff437230 */ /* 0x000fe40000004100 */
[----:B------:R-:W-:Y:S01]  /*6c50*/  FFMA R26, R39, R64, R26 ;  /* 0x00000040271a7223 */ /* 0x000fe2000000001a */
[----:B------:R-:W-:Y:S01]  /*6c60*/  F2FP.SATFINITE.E4M3.F32.PACK_AB_MERGE_C R14, R15, R14, RZ ;  /* 0x0000000e0f0e723e */ /* 0x000fe200048070ff */
[----:B------:R-:W-:Y:S01]  /*6c70*/  FFMA R27, R39, R40, R27 ;  /* 0x00000028271b7223 */ /* 0x000fe2000000001b */
[----:B------:R-:W-:Y:S01]  /*6c80*/  F2FP.SATFINITE.E4M3.F32.PACK_AB_MERGE_C R18, R19, R18, RZ ;  /* 0x000000121312723e */ /* 0x000fe200048070ff */
[C---:B------:R-:W-:Y:S01]  /*6c90*/  FFMA R28, R39.reuse, R65, R28 ;  /* 0x00000041271c7223 */ /* 0x040fe2000000001c */
[C---:B------:R-:W-:Y:S01]  /*6ca0*/  FFMA R29, R39.reuse, R66, R29 ;  /* 0x00000042271d7223 */ /* 0x040fe2000000001d */
[----:B------:R-:W-:Y:S01]  /*6cb0*/  FFMA R30, R39, R67, R30 ;  /* 0x00000043271e7223 */ /* 0x000fe2000000001e */
[----:B------:R-:W-:Y:S02]  /*6cc0*/  F2FP.SATFINITE.E4M3.F32.PACK_AB_MERGE_C R32, R5, R4, R86 ;  /* 0x000000040520723e */ /* 0x000fe40004807056 */
[----:B------:R-:W-:Y:S02]  /*6cd0*/  F2FP.SATFINITE.E4M3.F32.PACK_AB_MERGE_C R33, R9, R8, R10 ;  /* 0x000000080921723e */ /* 0x000fe4000480700a */
[----:B------:R-:W-:Y:S02]  /*6ce0*/  F2FP.SATFINITE.E4M3.F32.PACK_AB_MERGE_C R34, R13, R12, R14 ;  /* 0x0000000c0d22723e */ /* 0x000fe4000480700e */
[----:B------:R-:W-:Y:S02]  /*6cf0*/  F2FP.SATFINITE.E4M3.F32.PACK_AB_MERGE_C R35, R17, R16, R18 ;  /* 0x000000101123723e */ /* 0x000fe40004807012 */
[----:B------:R-:W-:Y:S02]  /*6d00*/  F2FP.SATFINITE.E4M3.F32.PACK_AB_MERGE_C R3, R6, R3, RZ ;  /* 0x000000030603723e */ /* 0x000fe400048070ff */
[----:B------:R-:W-:Y:S01]  /*6d10*/  F2FP.SATFINITE.E4M3.F32.PACK_AB_MERGE_C R5, R22, R21, RZ ;  /* 0x000000151605723e */ /* 0x000fe200048070ff */
[----:B------:R1:W-:Y:S01]  /*6d20*/  STS.128 [R78+UR44+0x1200], R32 ;  /* 0x001200204e007988 */ /* 0x0003e20008000c2c */
[----:B------:R-:W-:Y:S02]  /*6d30*/  F2FP.SATFINITE.E4M3.F32.PACK_AB_MERGE_C R6, R26, R25, RZ ;  /* 0x000000191a06723e */ /* 0x000fe400048070ff */
[----:B------:R-:W-:Y:S02]  /*6d40*/  F2FP.SATFINITE.E4M3.F32.PACK_AB_MERGE_C R29, R30, R29, RZ ;  /* 0x0000001d1e1d723e */ /* 0x000fe400048070ff */
[----:B------:R-:W-:Y:S02]  /*6d50*/  F2FP.SATFINITE.E4M3.F32.PACK_AB_MERGE_C R5, R20, R7, R5 ;  /* 0x000000071405723e */ /* 0x000fe40004807005 */
[----:B------:R-:W-:Y:S02]  /*6d60*/  F2FP.SATFINITE.E4M3.F32.PACK_AB_MERGE_C R4, R2, R0, R3 ;  /* 0x000000000204723e */ /* 0x000fe40004807003 */
[----:B------:R-:W-:Y:S02]  /*6d70*/  F2FP.SATFINITE.E4M3.F32.PACK_AB_MERGE_C R6, R24, R23, R6 ;  /* 0x000000171806723e */ /* 0x000fe40004807006 */
[----:B------:R-:W-:Y:S05]  /*6d80*/  F2FP.SATFINITE.E4M3.F32.PACK_AB_MERGE_C R7, R28, R27, R29 ;  /* 0x0000001b1c07723e */ /* 0x000fea000480701d */
[----:B------:R1:W-:Y:S01]  /*6d90*/  STS.128 [R77+0x1010], R4 ;  /* 0x001010044d007388 */ /* 0x0003e20000000c00 */
[----:B------:R-:W-:Y:S01]  /*6da0*/  @!PT LDS RZ, [RZ] ;  /* 0x00000000fffff984 */ /* 0x000fe20000000800 */
[----:B------:R-:W-:Y:S01]  /*6db0*/  @!PT LDS RZ, [RZ] ;  /* 0x00000000fffff984 */ /* 0x000fe20000000800 */
[----:B------:R-:W-:Y:S01]  /*6dc0*/  @!PT LDS RZ, [RZ] ;  /* 0x00000000fffff984 */ /* 0x000fe20000000800 */
[----:B------:R-:W-:Y:S01]  /*6dd0*/  @!PT LDS RZ, [RZ] ;  /* 0x00000000fffff984 */ /* 0x000fe20000000800 */
[----:B------:R3:W-:Y:S07]  /*6de0*/  MEMBAR.ALL.CTA ;  /* 0x0000000000007992 */ /* 0x0007ee0000008000 */
[----:B---3--:R-:W3:Y:S02]  /*6df0*/  FENCE.VIEW.ASYNC.S ;  /* 0x00000000000073c6 */ /* 0x008ee40000000000 */
[----:B---3--:R-:W-:Y:S06]  /*6e00*/  BAR.SYNC.DEFER_BLOCKING 0x1, 0x80 ;  /* 0x0042000000007b1d */ /* 0x008fec0000010000 */
[----:B------:R-:W-:Y:S05]  /*6e10*/  @P0 BRA `(.L_x_110) ;  /* 0x0000000000300947 */ /* 0x000fea0003800000 */
[----:B------:R-:W-:Y:S02]  /*6e20*/  UIADD3 UR4, UPT, UPT, UR44, 0x1200, URZ ;  /* 0x000012002c047890 */ /* 0x000fe4000fffe0ff */
[----:B------:R-:W-:Y:S02]  /*6e30*/  USHF.L.U32 UR9, UR45, 0x6, URZ ;  /* 0x000000062d097899 */ /* 0x000fe400080006ff */
[----:B------:R-:W-:Y:S02]  /*6e40*/  USHF.L.U32 UR10, UR46, 0x6, URZ ;  /* 0x000000062e0a7899 */ /* 0x000fe400080006ff */
[----:B------:R-:W-:Y:S01]  /*6e50*/  MOV R85, UR4 ;  /* 0x0000000400557c02 */ /* 0x000fe20008000f00 */
[----:B------:R-:W-:Y:S01]  /*6e60*/  UIADD3 UR4, UP0, UPT, UR62, 0x680, URZ ;  /* 0x000006803e047890 */ /* 0x000fe2000ff1e0ff */
[----:B------:R-:W-:Y:S02]  /*6e70*/  UMOV UR11, UR36 ;  /* 0x00000024000b7c82 */ /* 0x000fe40008000000 */
[----:B------:R-:W-:Y:S01]  /*6e80*/  R2UR UR8, R85 ;  /* 0x00000000550872ca */ /* 0x000fe200000e0000 */
[----:B------:R-:W-:Y:S11]  /*6e90*/  UIADD3.X UR5, UPT, UPT, URZ, UR63, URZ, UP0, !UPT ;  /* 0x0000003fff057290 */ /* 0x000ff600087fe4ff */
[----:B------:R-:W-:Y:S01]  /*6ea0*/  @!UPT UIADD3 URZ, UPT, UPT, URZ, URZ, URZ ;  /* 0x000000fffffff290 */ /* 0x000fe2000fffe0ff */
[----:B------:R3:W-:Y:S01]  /*6eb0*/  UTMASTG.3D [UR8], [UR4] ;  /* 0x00000008040073b5 */ /* 0x0007e20008010000 */
[----:B------:R0:W-:Y:S01]  /*6ec0*/  UTMACMDFLUSH ;  /* 0x00000000000079b7 */ /* 0x0001e20000000000 */
[----:B---3--:R-:W-:Y:S04]  /*6ed0*/  DEPBAR.LE SB0, 0x0 ;  /* 0x000080000000791a */ /* 0x008fe80000000000 */
.L_x_110:
[----:B------:R-:W-:Y:S05]  /*6ee0*/  BSYNC.RECONVERGENT B0 ;  /* 0x0000000000007941 */ /* 0x000fea0003800200 */
.L_x_109:
[----:B------:R-:W-:Y:S01]  /*6ef0*/  BAR.SYNC.DEFER_BLOCKING 0x1, 0x80 ;  /* 0x0042000000007b1d */ /* 0x000fe20000010000 */
[----:B------:R-:W-:Y:S01]  /*6f00*/  ISETP.NE.AND P0, PT, R81, 0x2, PT ;  /* 0x000000025100780c */ /* 0x000fe20003f05270 */
[----:B------:R-:W-:Y:S01]  /*6f10*/  UISETP.NE.AND UP0, UPT, UR47, URZ, UPT ;  /* 0x000000ff2f00728c */ /* 0x000fe2000bf05270 */
[----:B------:R-:W-:Y:S01]  /*6f20*/  ISETP.NE.AND P1, PT, R36, 0x4, PT ;  /* 0x000000042400780c */ /* 0x000fe20003f25270 */
[----:B------:R-:W-:Y:S01]  /*6f30*/  UIADD3 UR45, UPT, UPT, UR37, UR60, URZ ;  /* 0x0000003c252d7290 */ /* 0x000fe2000fffe0ff */
[----:B------:R-:W-:Y:S01]  /*6f40*/  SEL R2, RZ, 0x1, P0 ;  /* 0x00000001ff027807 */ /* 0x000fe20000000000 */
[----:B------:R-:W-:Y:S01]  /*6f50*/  UIADD3 UR46, UPT, UPT, UR38, UR57, URZ ;  /* 0x00000039262e7290 */ /* 0x000fe2000fffe0ff */
[----:B------:R-:W-:Y:S02]  /*6f60*/  SEL R0, RZ, 0x1, P1 ;  /* 0x00000001ff007807 */ /* 0x000fe40000800000 */
[----:B------:R-:W-:Y:S02]  /*6f70*/  LOP3.LUT R83, R83, R2, RZ, 0x3c, !PT ;  /* 0x0000000253537212 */ /* 0x000fe400078e3cff */
[----:B------:R-:W-:Y:S02]  /*6f80*/  LOP3.LUT R84, R84, R0, RZ, 0x3c, !PT ;  /* 0x0000000054547212 */ /* 0x000fe400078e3cff */
[----:B------:R-:W-:Y:S02]  /*6f90*/  SEL R81, R81, RZ, P0 ;  /* 0x000000ff51517207 */ /* 0x000fe40000000000 */
[----:B------:R-:W-:Y:S01]  /*6fa0*/  SEL R36, R36, RZ, P1 ;  /* 0x000000ff24247207 */ /* 0x000fe20000800000 */
[----:B------:R-:W-:Y:S01]  /*6fb0*/  UMOV UR36, UR55 ;  /* 0x0000003700247c82 */ /* 0x000fe20008000000 */
[----:B------:R-:W-:Y:S05]  /*6fc0*/  BRA.U UP0, `(.L_x_111) ;  /* 0xffffffe5002c7547 */ /* 0x000fea000b83ffff */
[----:B------:R-:W-:Y:S05]  /*6fd0*/  EXIT ;  /* 0x000000000000794d */ /* 0x000fea0003800000 */
.L_x_25:
[----:B---3--:R3:W4:Y:S02]  /*6fe0*/  SYNCS.PHASECHK.TRANS64.TRYWAIT P0, [R0+URZ+0x160], R2 ;  /* 0x00016002000075a7 */ /* 0x00872400080011ff */
[----:B----4-:R-:W-:Y:S05]  /*6ff0*/  @!P0 NANOSLEEP.SYNCS 0x989680 ;  /* 0x009896800000895d */ /* 0x010fea0003900000 */
[----:B------:R-:W4:Y:S02]  /*7000*/  @!P0 SYNCS.PHASECHK.TRANS64 P0, [R0+URZ+0x160], R2 ;  /* 0x00016002000085a7 */ /* 0x000f2400080010ff */
[----:B----4-:R-:W-:Y:S05]  /*7010*/  @!P0 BRA `(.L_x_25) ;  /* 0xfffffffc00f08947 */ /* 0x010fea000383ffff */
[----:B------:R-:W-:Y:S05]  /*7020*/  BRA `(.L_x_112) ;  /* 0xffffffa800947947 */ /* 0x000fea000383ffff */
.L_x_28:
[----:B--2---:R-:W-:-:S07]  /*7030*/  MOV R0, UR33 ;  /* 0x0000002100007c02 */ /* 0x004fce0008000f00 */
.L_x_113:
[----:B--2---:R2:W3:Y:S02]  /*7040*/  SYNCS.PHASECHK.TRANS64.TRYWAIT P0, [R0+URZ+0x68], R3 ;  /* 0x00006803000075a7 */ /* 0x0044e400080011ff */
[----:B---3--:R-:W-:Y:S05]  /*7050*/  @!P0 NANOSLEEP.SYNCS 0x989680 ;  /* 0x009896800000895d */ /* 0x008fea0003900000 */
[----:B------:R-:W3:Y:S02]  /*7060*/  @!P0 SYNCS.PHASECHK.TRANS64 P0, [R0+URZ+0x68], R3 ;  /* 0x00006803000085a7 */ /* 0x000ee400080010ff */
[----:B---3--:R-:W-:Y:S05]  /*7070*/  @!P0 BRA `(.L_x_113) ;  /* 0xfffffffc00f08947 */ /* 0x008fea000383ffff */
[----:B------:R-:W-:Y:S05]  /*7080*/  BRA `(.L_x_27) ;  /* 0xffffffa800dc7947 */ /* 0x000fea000383ffff */
.L_x_35:
[----:B-1----:R-:W-:-:S07]  /*7090*/  MOV R0, UR17 ;  /* 0x0000001100007c02 */ /* 0x002fce0008000f00 */
.L_x_114:
[----:B-1----:R1:W2:Y:S02]  /*70a0*/  SYNCS.PHASECHK.TRANS64.TRYWAIT P0, [R0+URZ+0x68], R3 ;  /* 0x00006803000075a7 */ /* 0x0022a400080011ff */
[----:B--2---:R-:W-:Y:S05]  /*70b0*/  @!P0 NANOSLEEP.SYNCS 0x989680 ;  /* 0x009896800000895d */ /* 0x004fea0003900000 */
[----:B------:R-:W2:Y:S02]  /*70c0*/  @!P0 SYNCS.PHASECHK.TRANS64 P0, [R0+URZ+0x68], R3 ;  /* 0x00006803000085a7 */ /* 0x000ea400080010ff */
[----:B--2---:R-:W-:Y:S05]  /*70d0*/  @!P0 BRA `(.L_x_114) ;  /* 0xfffffffc00f08947 */ /* 0x004fea000383ffff */
[----:B------:R-:W-:Y:S05]  /*70e0*/  BRA `(.L_x_34) ;  /* 0xffffffac00987947 */ /* 0x000fea000383ffff */
.L_x_40:
[----:B-1----:R1:W2:Y:S02]  /*70f0*/  SYNCS.PHASECHK.TRANS64.TRYWAIT P0, [R3+URZ+0xf0], R0 ;  /* 0x0000f000030075a7 */ /* 0x0022a400080011ff */
[----:B--2---:R-:W-:Y:S05]  /*7100*/  @!P0 NANOSLEEP.SYNCS 0x989680 ;  /* 0x009896800000895d */ /* 0x004fea0003900000 */
[----:B------:R-:W2:Y:S02]  /*7110*/  @!P0 SYNCS.PHASECHK.TRANS64 P0, [R3+URZ+0xf0], R0 ;  /* 0x0000f000030085a7 */ /* 0x000ea400080010ff */
[----:B--2---:R-:W-:Y:S05]  /*7120*/  @!P0 BRA `(.L_x_40) ;  /* 0xfffffffc00f08947 */ /* 0x004fea000383ffff */
[----:B------:R-:W-:Y:S05]  /*7130*/  BRA `(.L_x_115) ;  /* 0xffffffb0003c7947 */ /* 0x000fea000383ffff */
.L_x_44:
[----:B------:R-:W-:-:S07]  /*7140*/  MOV R0, UR4 ;  /* 0x0000000400007c02 */ /* 0x000fce0008000f00 */
.L_x_116:
[----:B-1----:R1:W2:Y:S02]  /*7150*/  SYNCS.PHASECHK.TRANS64.TRYWAIT P0, [R0+URZ], R2 ;  /* 0x00000002000075a7 */ /* 0x0022a400080011ff */
[----:B--2---:R-:W-:Y:S05]  /*7160*/  @!P0 NANOSLEEP.SYNCS 0x989680 ;  /* 0x009896800000895d */ /* 0x004fea0003900000 */
[----:B------:R-:W2:Y:S02]  /*7170*/  @!P0 SYNCS.PHASECHK.TRANS64 P0, [R0+URZ], R2 ;  /* 0x00000002000085a7 */ /* 0x000ea400080010ff */
[----:B--2---:R-:W-:Y:S05]  /*7180*/  @!P0 BRA `(.L_x_116) ;  /* 0xfffffffc00f08947 */ /* 0x004fea000383ffff */
[----:B------:R-:W-:Y:S05]  /*7190*/  BRA `(.L_x_117) ;  /* 0xffffffb400e07947 */ /* 0x000fea000383ffff */
.L_x_45:
[----:B------:R-:W-:-:S07]  /*71a0*/  MOV R0, UR5 ;  /* 0x0000000500007c02 */ /* 0x000fce0008000f00 */
.L_x_118:
[----:B-1----:R1:W2:Y:S02]  /*71b0*/  SYNCS.PHASECHK.TRANS64.TRYWAIT P0, [R0+URZ], R3 ;  /* 0x00000003000075a7 */ /* 0x0022a400080011ff */
[----:B--2---:R-:W-:Y:S05]  /*71c0*/  @!P0 NANOSLEEP.SYNCS 0x989680 ;  /* 0x009896800000895d */ /* 0x004fea0003900000 */
[----:B------:R-:W2:Y:S02]  /*71d0*/  @!P0 SYNCS.PHASECHK.TRANS64 P0, [R0+URZ], R3 ;  /* 0x00000003000085a7 */ /* 0x000ea400080010ff */
[----:B--2---:R-:W-:Y:S05]  /*71e0*/  @!P0 BRA `(.L_x_118) ;  /* 0xfffffffc00f08947 */ /* 0x004fea000383ffff */
[----:B------:R-:W-:Y:S05]  /*71f0*/  BRA `(.L_x_119) ;  /* 0xffffffb400ec7947 */ /* 0x000fea000383ffff */
.L_x_46:
[----:B------:R-:W-:-:S07]  /*7200*/  MOV R0, UR5 ;  /* 0x0000000500007c02 */ /* 0x000fce0008000f00 */
.L_x_120:
[----:B-1----:R1:W2:Y:S02]  /*7210*/  SYNCS.PHASECHK.TRANS64.TRYWAIT P0, [R0+URZ], R3 ;  /* 0x00000003000075a7 */ /* 0x0022a400080011ff */
[----:B--2---:R-:W-:Y:S05]  /*7220*/  @!P0 NANOSLEEP.SYNCS 0x989680 ;  /* 0x009896800000895d */ /* 0x004fea0003900000 */
[----:B------:R-:W2:Y:S02]  /*7230*/  @!P0 SYNCS.PHASECHK.TRANS64 P0, [R0+URZ], R3 ;  /* 0x00000003000085a7 */ /* 0x000ea400080010ff */
[----:B--2---:R-:W-:Y:S05]  /*7240*/  @!P0 BRA `(.L_x_120) ;  /* 0xfffffffc00f08947 */ /* 0x004fea000383ffff */
[----:B------:R-:W-:Y:S05]  /*7250*/  BRA `(.L_x_121) ;  /* 0xffffffb400f87947 */ /* 0x000fea000383ffff */
.L_x_47:
[----:B------:R-:W-:-:S07]  /*7260*/  MOV R0, UR5 ;  /* 0x0000000500007c02 */ /* 0x000fce0008000f00 */
.L_x_122:
[----:B-1----:R1:W2:Y:S02]  /*7270*/  SYNCS.PHASECHK.TRANS64.TRYWAIT P0, [R0+URZ], R3 ;  /* 0x00000003000075a7 */ /* 0x0022a400080011ff */
[----:B--2---:R-:W-:Y:S05]  /*7280*/  @!P0 NANOSLEEP.SYNCS 0x989680 ;  /* 0x009896800000895d */ /* 0x004fea0003900000 */
[----:B------:R-:W2:Y:S02]  /*7290*/  @!P0 SYNCS.PHASECHK.TRANS64 P0, [R0+URZ], R3 ;  /* 0x00000003000085a7 */ /* 0x000ea400080010ff */
[----:B--2---:R-:W-:Y:S05]  /*72a0*/  @!P0 BRA `(.L_x_122) ;  /* 0xfffffffc00f08947 */ /* 0x004fea000383ffff */
[----:B------:R-:W-:Y:S05]  /*72b0*/  BRA `(.L_x_123) ;  /* 0xffffffb800047947 */ /* 0x000fea000383ffff */
.L_x_48:
[----:B------:R-:W-:-:S07]  /*72c0*/  MOV R0, UR5 ;  /* 0x0000000500007c02 */ /* 0x000fce0008000f00 */
.L_x_124:
[----:B-1----:R1:W2:Y:S02]  /*72d0*/  SYNCS.PHASECHK.TRANS64.TRYWAIT P0, [R0+URZ], R3 ;  /* 0x00000003000075a7 */ /* 0x0022a400080011ff */
[----:B--2---:R-:W-:Y:S05]  /*72e0*/  @!P0 NANOSLEEP.SYNCS 0x989680 ;  /* 0x009896800000895d */ /* 0x004fea0003900000 */
[----:B------:R-:W2:Y:S02]  /*72f0*/  @!P0 SYNCS.PHASECHK.TRANS64 P0, [R0+URZ], R3 ;  /* 0x00000003000085a7 */ /* 0x000ea400080010ff */
[----:B--2---:R-:W-:Y:S05]  /*7300*/  @!P0 BRA `(.L_x_124) ;  /* 0xfffffffc00f08947 */ /* 0x004fea000383ffff */
[----:B------:R-:W-:Y:S05]  /*7310*/  BRA `(.L_x_125) ;  /* 0xffffffb800107947 */ /* 0x000fea000383ffff */
.L_x_49:
[----:B------:R-:W-:-:S07]  /*7320*/  MOV R0, UR5 ;  /* 0x0000000500007c02 */ /* 0x000fce0008000f00 */
.L_x_126:
[----:B-1----:R1:W2:Y:S02]  /*7330*/  SYNCS.PHASECHK.TRANS64.TRYWAIT P0, [R0+URZ], R3 ;  /* 0x00000003000075a7 */ /* 0x0022a400080011ff */
[----:B--2---:R-:W-:Y:S05]  /*7340*/  @!P0 NANOSLEEP.SYNCS 0x989680 ;  /* 0x009896800000895d */ /* 0x004fea0003900000 */
[----:B------:R-:W2:Y:S02]  /*7350*/  @!P0 SYNCS.PHASECHK.TRANS64 P0, [R0+URZ], R3 ;  /* 0x00000003000085a7 */ /* 0x000ea400080010ff */
[----:B--2---:R-:W-:Y:S05]  /*7360*/  @!P0 BRA `(.L_x_126) ;  /* 0xfffffffc00f08947 */ /* 0x004fea000383ffff */
[----:B------:R-:W-:Y:S05]  /*7370*/  BRA `(.L_x_127) ;  /* 0xffffffb8001c7947 */ /* 0x000fea000383ffff */
.L_x_50:
[----:B------:R-:W-:-:S07]  /*7380*/  MOV R0, UR5 ;  /* 0x0000000500007c02 */ /* 0x000fce0008000f00 */
.L_x_128:
[----:B-1----:R1:W2:Y:S02]  /*7390*/  SYNCS.PHASECHK.TRANS64.TRYWAIT P0, [R0+URZ], R3 ;  /* 0x00000003000075a7 */ /* 0x0022a400080011ff */
[----:B--2---:R-:W-:Y:S05]  /*73a0*/  @!P0 NANOSLEEP.SYNCS 0x989680 ;  /* 0x009896800000895d */ /* 0x004fea0003900000 */
[----:B------:R-:W2:Y:S02]  /*73b0*/  @!P0 SYNCS.PHASECHK.TRANS64 P0, [R0+URZ], R3 ;  /* 0x00000003000085a7 */ /* 0x000ea400080010ff */
[----:B--2---:R-:W-:Y:S05]  /*73c0*/  @!P0 BRA `(.L_x_128) ;  /* 0xfffffffc00f08947 */ /* 0x004fea000383ffff */
[----:B------:R-:W-:Y:S05]  /*73d0*/  BRA `(.L_x_129) ;  /* 0xffffffb800287947 */ /* 0x000fea000383ffff */
.L_x_51:
[----:B------:R-:W-:-:S07]  /*73e0*/  MOV R0, UR5 ;  /* 0x0000000500007c02 */ /* 0x000fce0008000f00 */
.L_x_130:
[----:B-1----:R1:W2:Y:S02]  /*73f0*/  SYNCS.PHASECHK.TRANS64.TRYWAIT P0, [R0+URZ], R3 ;  /* 0x00000003000075a7 */ /* 0x0022a400080011ff */
[----:B--2---:R-:W-:Y:S05]  /*7400*/  @!P0 NANOSLEEP.SYNCS 0x989680 ;  /* 0x009896800000895d */ /* 0x004fea0003900000 */
[----:B------:R-:W2:Y:S02]  /*7410*/  @!P0 SYNCS.PHASECHK.TRANS64 P0, [R0+URZ], R3 ;  /* 0x00000003000085a7 */ /* 0x000ea400080010ff */
[----:B--2---:R-:W-:Y:S05]  /*7420*/  @!P0 BRA `(.L_x_130) ;  /* 0xfffffffc00f08947 */ /* 0x004fea000383ffff */
[----:B------:R-:W-:Y:S05]  /*7430*/  BRA `(.L_x_131) ;  /* 0xffffffb800347947 */ /* 0x000fea000383ffff */
.L_x_52:
[----:B------:R-:W-:-:S07]  /*7440*/  MOV R0, UR5 ;  /* 0x0000000500007c02 */ /* 0x000fce0008000f00 */
.L_x_132:
[----:B-1----:R1:W2:Y:S02]  /*7450*/  SYNCS.PHASECHK.TRANS64.TRYWAIT P0, [R0+URZ], R3 ;  /* 0x00000003000075a7 */ /* 0x0022a400080011ff */
[----:B--2---:R-:W-:Y:S05]  /*7460*/  @!P0 NANOSLEEP.SYNCS 0x989680 ;  /* 0x009896800000895d */ /* 0x004fea0003900000 */
[----:B------:R-:W2:Y:S02]  /*7470*/  @!P0 SYNCS.PHASECHK.TRANS64 P0, [R0+URZ], R3 ;  /* 0x00000003000085a7 */ /* 0x000ea400080010ff */
[----:B--2---:R-:W-:Y:S05]  /*7480*/  @!P0 BRA `(.L_x_132) ;  /* 0xfffffffc00f08947 */ /* 0x004fea000383ffff */
[----:B------:R-:W-:Y:S05]  /*7490*/  BRA `(.L_x_133) ;  /* 0xffffffb800407947 */ /* 0x000fea000383ffff */
.L_x_53:
[----:B------:R-:W-:-:S07]  /*74a0*/  MOV R0, UR5 ;  /* 0x0000000500007c02 */ /* 0x000fce0008000f00 */
.L_x_134:
[----:B-1----:R1:W2:Y:S02]  /*74b0*/  SYNCS.PHASECHK.TRANS64.TRYWAIT P0, [R0+URZ], R3 ;  /* 0x00000003000075a7 */ /* 0x0022a400080011ff */
[----:B--2---:R-:W-:Y:S05]  /*74c0*/  @!P0 NANOSLEEP.SYNCS 0x989680 ;  /* 0x009896800000895d */ /* 0x004fea0003900000 */
[----:B------:R-:W2:Y:S02]  /*74d0*/  @!P0 SYNCS.PHASECHK.TRANS64 P0, [R0+URZ], R3 ;  /* 0x00000003000085a7 */ /* 0x000ea400080010ff */
[----:B--2---:R-:W-:Y:S05]  /*74e0*/  @!P0 BRA `(.L_x_134) ;  /* 0xfffffffc00f08947 */ /* 0x004fea000383ffff */
[----:B------:R-:W-:Y:S05]  /*74f0*/  BRA `(.L_x_135) ;  /* 0xffffffb8004c7947 */ /* 0x000fea000383ffff */
.L_x_54:
[----:B------:R-:W-:-:S07]  /*7500*/  MOV R0, UR5 ;  /* 0x0000000500007c02 */ /* 0x000fce0008000f00 */
.L_x_136:
[----:B-1----:R1:W2:Y:S02]  /*7510*/  SYNCS.PHASECHK.TRANS64.TRYWAIT P0, [R0+URZ], R3 ;  /* 0x00000003000075a7 */ /* 0x0022a400080011ff */
[----:B--2---:R-:W-:Y:S05]  /*7520*/  @!P0 NANOSLEEP.SYNCS 0x989680 ;  /* 0x009896800000895d */ /* 0x004fea0003900000 */
[----:B------:R-:W2:Y:S02]  /*7530*/  @!P0 SYNCS.PHASECHK.TRANS64 P0, [R0+URZ], R3 ;  /* 0x00000003000085a7 */ /* 0x000ea400080010ff */
[----:B--2---:R-:W-:Y:S05]  /*7540*/  @!P0 BRA `(.L_x_136) ;  /* 0xfffffffc00f08947 */ /* 0x004fea000383ffff */
[----:B------:R-:W-:Y:S05]  /*7550*/  BRA `(.L_x_137) ;  /* 0xffffffb800587947 */ /* 0x000fea000383ffff */
.L_x_55:
[----:B------:R-:W-:-:S07]  /*7560*/  MOV R0, UR5 ;  /* 0x0000000500007c02 */ /* 0x000fce0008000f00 */
.L_x_138:
[----:B-1----:R1:W2:Y:S02]  /*7570*/  SYNCS.PHASECHK.TRANS64.TRYWAIT P0, [R0+URZ], R3 ;  /* 0x00000003000075a7 */ /* 0x0022a400080011ff */
[----:B--2---:R-:W-:Y:S05]  /*7580*/  @!P0 NANOSLEEP.SYNCS 0x989680 ;  /* 0x009896800000895d */ /* 0x004fea0003900000 */
[----:B------:R-:W2:Y:S02]  /*7590*/  @!P0 SYNCS.PHASECHK.TRANS64 P0, [R0+URZ], R3 ;  /* 0x00000003000085a7 */ /* 0x000ea400080010ff */
[----:B--2---:R-:W-:Y:S05]  /*75a0*/  @!P0 BRA `(.L_x_138) ;  /* 0xfffffffc00f08947 */ /* 0x004fea000383ffff */
[----:B------:R-:W-:Y:S05]  /*75b0*/  BRA `(.L_x_139) ;  /* 0xffffffb800647947 */ /* 0x000fea000383ffff */
.L_x_58:
[----:B--2---:R2:W3:Y:S02]  /*75c0*/  SYNCS.PHASECHK.TRANS64.TRYWAIT P0, [R2+URZ+0x150], R4 ;  /* 0x00015004020075a7 */ /* 0x0044e400080011ff */
[----:B---3--:R-:W-:Y:S05]  /*75d0*/  @!P0 NANOSLEEP.SYNCS 0x989680 ;  /* 0x009896800000895d */ /* 0x008fea0003900000 */
[----:B------:R-:W3:Y:S02]  /*75e0*/  @!P0 SYNCS.PHASECHK.TRANS64 P0, [R2+URZ+0x150], R4 ;  /* 0x00015004020085a7 */ /* 0x000ee400080010ff */
[----:B---3--:R-:W-:Y:S05]  /*75f0*/  @!P0 BRA `(.L_x_58) ;  /* 0xfffffffc00f08947 */ /* 0x008fea000383ffff */
[----:B------:R-:W-:Y:S05]  /*7600*/  BRA `(.L_x_140) ;  /* 0xffffffb800c07947 */ /* 0x000fea000383ffff */
.L_x_59:
[----:B------:R-:W-:-:S07]  /*7610*/  MOV R2, UR4 ;  /* 0x0000000400027c02 */ /* 0x000fce0008000f00 */
.L_x_141:
[----:B--2---:R2:W3:Y:S02]  /*7620*/  SYNCS.PHASECHK.TRANS64.TRYWAIT P0, [R2+URZ+0x100], R5 ;  /* 0x00010005020075a7 */ /* 0x0044e400080011ff */
[----:B---3--:R-:W-:Y:S05]  /*7630*/  @!P0 NANOSLEEP.SYNCS 0x989680 ;  /* 0x009896800000895d */ /* 0x008fea0003900000 */
[----:B------:R-:W3:Y:S02]  /*7640*/  @!P0 SYNCS.PHASECHK.TRANS64 P0, [R2+URZ+0x100], R5 ;  /* 0x00010005020085a7 */ /* 0x000ee400080010ff */
[----:B---3--:R-:W-:Y:S05]  /*7650*/  @!P0 BRA `(.L_x_141) ;  /* 0xfffffffc00f08947 */ /* 0x008fea000383ffff */
[----:B------:R-:W-:Y:S05]  /*7660*/  BRA `(.L_x_142) ;  /* 0xffffffb800d07947 */ /* 0x000fea000383ffff */
.L_x_60:
[----:B--2---:R2:W3:Y:S02]  /*7670*/  SYNCS.PHASECHK.TRANS64.TRYWAIT P1, [R2+URZ+0xf0], R4 ;  /* 0x0000f004020075a7 */ /* 0x0044e400080211ff */
[----:B---3--:R-:W-:Y:S05]  /*7680*/  @!P1 NANOSLEEP.SYNCS 0x989680 ;  /* 0x009896800000995d */ /* 0x008fea0003900000 */
[----:B------:R-:W3:Y:S02]  /*7690*/  @!P1 SYNCS.PHASECHK.TRANS64 P1, [R2+URZ+0xf0], R4 ;  /* 0x0000f004020095a7 */ /* 0x000ee400080210ff */
[----:B---3--:R-:W-:Y:S05]  /*76a0*/  @!P1 BRA `(.L_x_60) ;  /* 0xfffffffc00f09947 */ /* 0x008fea000383ffff */
[----:B------:R-:W-:Y:S05]  /*76b0*/  BRA `(.L_x_143) ;  /* 0xffffffbc00007947 */ /* 0x000fea000383ffff */
.L_x_63:
[----:B------:R-:W-:-:S07]  /*76c0*/  MOV R0, UR4 ;  /* 0x0000000400007c02 */ /* 0x000fce0008000f00 */
.L_x_144:
[----:B--2---:R2:W3:Y:S02]  /*76d0*/  SYNCS.PHASECHK.TRANS64.TRYWAIT P0, [R0+URZ+0x100], R2 ;  /* 0x00010002000075a7 */ /* 0x0044e400080011ff */
[----:B---3--:R-:W-:Y:S05]  /*76e0*/  @!P0 NANOSLEEP.SYNCS 0x989680 ;  /* 0x009896800000895d */ /* 0x008fea0003900000 */
[----:B------:R-:W3:Y:S02]  /*76f0*/  @!P0 SYNCS.PHASECHK.TRANS64 P0, [R0+URZ+0x100], R2 ;  /* 0x00010002000085a7 */ /* 0x000ee400080010ff */
[----:B---3--:R-:W-:Y:S05]  /*7700*/  @!P0 BRA `(.L_x_144) ;  /* 0xfffffffc00f08947 */ /* 0x008fea000383ffff */
[----:B------:R-:W-:Y:S05]  /*7710*/  BRA `(.L_x_62) ;  /* 0xffffffbc00547947 */ /* 0x000fea000383ffff */
.L_x_70:
[----:B-1----:R1:W2:Y:S02]  /*7720*/  SYNCS.PHASECHK.TRANS64.TRYWAIT P1, [R0+URZ+0xf0], R2 ;  /* 0x0000f002000075a7 */ /* 0x0022a400080211ff */
[----:B--2---:R-:W-:Y:S05]  /*7730*/  @!P1 NANOSLEEP.SYNCS 0x989680 ;  /* 0x009896800000995d */ /* 0x004fea0003900000 */
[----:B------:R-:W2:Y:S02]  /*7740*/  @!P1 SYNCS.PHASECHK.TRANS64 P1, [R0+URZ+0xf0], R2 ;  /* 0x0000f002000095a7 */ /* 0x000ea400080210ff */
[----:B--2---:R-:W-:Y:S05]  /*7750*/  @!P1 BRA `(.L_x_70) ;  /* 0xfffffffc00f09947 */ /* 0x004fea000383ffff */
[----:B------:R-:W-:Y:S05]  /*7760*/  BRA `(.L_x_145) ;  /* 0xffffffc000c87947 */ /* 0x000fea000383ffff */
.L_x_71:
[----:B------:R-:W-:-:S07]  /*7770*/  MOV R2, UR31 ;  /* 0x0000001f00027c02 */ /* 0x000fce0008000f00 */
.L_x_146:
[----:B-1----:R1:W2:Y:S02]  /*7780*/  SYNCS.PHASECHK.TRANS64.TRYWAIT P0, [R2+URZ+0x130], R0 ;  /* 0x00013000020075a7 */ /* 0x0022a400080011ff */
[----:B--2---:R-:W-:Y:S05]  /*7790*/  @!P0 NANOSLEEP.SYNCS 0x989680 ;  /* 0x009896800000895d */ /* 0x004fea0003900000 */
[----:B------:R-:W2:Y:S02]  /*77a0*/  @!P0 SYNCS.PHASECHK.TRANS64 P0, [R2+URZ+0x130], R0 ;  /* 0x00013000020085a7 */ /* 0x000ea400080010ff */
[----:B--2---:R-:W-:Y:S05]  /*77b0*/  @!P0 BRA `(.L_x_146) ;  /* 0xfffffffc00f08947 */ /* 0x004fea000383ffff */
[----:B------:R-:W-:Y:S05]  /*77c0*/  BRA `(.L_x_147) ;  /* 0xffffffc400187947 */ /* 0x000fea000383ffff */
.L_x_74:
[----:B------:R-:W-:Y:S07]  /*77d0*/  MOV R0, UR5 ;  /* 0x0000000500007c02 */ /* 0x000fee0008000f00 */
.L_x_148:
[----:B-1----:R1:W2:Y:S02]  /*77e0*/  SYNCS.PHASECHK.TRANS64.TRYWAIT P0, [R0+URZ], R2 ;  /* 0x00000002000075a7 */ /* 0x0022a400080011ff */
[----:B--2---:R-:W-:Y:S05]  /*77f0*/  @!P0 NANOSLEEP.SYNCS 0x989680 ;  /* 0x009896800000895d */ /* 0x004fea0003900000 */
[----:B------:R-:W2:Y:S02]  /*7800*/  @!P0 SYNCS.PHASECHK.TRANS64 P0, [R0+URZ], R2 ;  /* 0x00000002000085a7 */ /* 0x000ea400080010ff */
[----:B--2---:R-:W-:Y:S05]  /*7810*/  @!P0 BRA `(.L_x_148) ;  /* 0xfffffffc00f08947 */ /* 0x004fea000383ffff */
[----:B------:R-:W-:Y:S05]  /*7820*/  BRA `(.L_x_73) ;  /* 0xffffffc400347947 */ /* 0x000fea000383ffff */
.L_x_77:
[----:B------:R-:W-:-:S07]  /*7830*/  MOV R0, UR4 ;  /* 0x0000000400007c02 */ /* 0x000fce0008000f00 */
.L_x_149:
[----:B--2---:R2:W4:Y:S02]  /*7840*/  SYNCS.PHASECHK.TRANS64.TRYWAIT P0, [R0+URZ], R2 ;  /* 0x00000002000075a7 */ /* 0x00452400080011ff */
[----:B----4-:R-:W-:Y:S05]  /*7850*/  @!P0 NANOSLEEP.SYNCS 0x989680 ;  /* 0x009896800000895d */ /* 0x010fea0003900000 */
[----:B------:R-:W4:Y:S02]  /*7860*/  @!P0 SYNCS.PHASECHK.TRANS64 P0, [R0+URZ], R2 ;  /* 0x00000002000085a7 */ /* 0x000f2400080010ff */
[----:B----4-:R-:W-:Y:S05]  /*7870*/  @!P0 BRA `(.L_x_149) ;  /* 0xfffffffc00f08947 */ /* 0x010fea000383ffff */
[----:B------:R-:W-:Y:S05]  /*7880*/  BRA `(.L_x_150) ;  /* 0xffffffc800107947 */ /* 0x000fea000383ffff */
.L_x_78:
[----:B------:R-:W-:-:S07]  /*7890*/  MOV R0, UR5 ;  /* 0x0000000500007c02 */ /* 0x000fce0008000f00 */
.L_x_151:
[----:B-1----:R1:W2:Y:S02]  /*78a0*/  SYNCS.PHASECHK.TRANS64.TRYWAIT P0, [R0+URZ], R3 ;  /* 0x00000003000075a7 */ /* 0x0022a400080011ff */
[----:B--2---:R-:W-:Y:S05]  /*78b0*/  @!P0 NANOSLEEP.SYNCS 0x989680 ;  /* 0x009896800000895d */ /* 0x004fea0003900000 */
[----:B------:R-:W2:Y:S02]  /*78c0*/  @!P0 SYNCS.PHASECHK.TRANS64 P0, [R0+URZ], R3 ;  /* 0x00000003000085a7 */ /* 0x000ea400080010ff */
[----:B--2---:R-:W-:Y:S05]  /*78d0*/  @!P0 BRA `(.L_x_151) ;  /* 0xfffffffc00f08947 */ /* 0x004fea000383ffff */
[----:B------:R-:W-:Y:S05]  /*78e0*/  BRA `(.L_x_152) ;  /* 0xffffffc8001c7947 */ /* 0x000fea000383ffff */
.L_x_79:
[----:B------:R-:W-:-:S07]  /*78f0*/  MOV R0, UR5 ;  /* 0x0000000500007c02 */ /* 0x000fce0008000f00 */
.L_x_153:
[----:B-1----:R1:W2:Y:S02]  /*7900*/  SYNCS.PHASECHK.TRANS64.TRYWAIT P0, [R0+URZ], R3 ;  /* 0x00000003000075a7 */ /* 0x0022a400080011ff */
[----:B--2---:R-:W-:Y:S05]  /*7910*/  @!P0 NANOSLEEP.SYNCS 0x989680 ;  /* 0x009896800000895d */ /* 0x004fea0003900000 */
[----:B------:R-:W2:Y:S02]  /*7920*/  @!P0 SYNCS.PHASECHK.TRANS64 P0, [R0+URZ], R3 ;  /* 0x00000003000085a7 */ /* 0x000ea400080010ff */
[----:B--2---:R-:W-:Y:S05]  /*7930*/  @!P0 BRA `(.L_x_153) ;  /* 0xfffffffc00f08947 */ /* 0x004fea000383ffff */
[----:B------:R-:W-:Y:S05]  /*7940*/  BRA `(.L_x_154) ;  /* 0xffffffc800287947 */ /* 0x000fea000383ffff */
.L_x_80:
[----:B-1----:R-:W-:-:S07]  /*7950*/  MOV R0, UR4 ;  /* 0x0000000400007c02 */ /* 0x002fce0008000f00 */
.L_x_155:
[----:B-1----:R1:W2:Y:S02]  /*7960*/  SYNCS.PHASECHK.TRANS64.TRYWAIT P0, [R0+URZ], R2 ;  /* 0x00000002000075a7 */ /* 0x0022a400080011ff */
[----:B--2---:R-:W-:Y:S05]  /*7970*/  @!P0 NANOSLEEP.SYNCS 0x989680 ;  /* 0x009896800000895d */ /* 0x004fea0003900000 */
[----:B------:R-:W2:Y:S02]  /*7980*/  @!P0 SYNCS.PHASECHK.TRANS64 P0, [R0+URZ], R2 ;  /* 0x00000002000085a7 */ /* 0x000ea400080010ff */
[----:B--2---:R-:W-:Y:S05]  /*7990*/  @!P0 BRA `(.L_x_155) ;  /* 0xfffffffc00f08947 */ /* 0x004fea000383ffff */
[----:B------:R-:W-:Y:S05]  /*79a0*/  BRA `(.L_x_156) ;  /* 0xffffffc800347947 */ /* 0x000fea000383ffff */
.L_x_85:
[----:B--2---:R2:W3:Y:S02]  /*79b0*/  SYNCS.PHASECHK.TRANS64.TRYWAIT P0, [R3+URZ+0xf0], R0 ;  /* 0x0000f000030075a7 */ /* 0x0044e400080011ff */
[----:B---3--:R-:W-:Y:S05]  /*79c0*/  @!P0 NANOSLEEP.SYNCS 0x989680 ;  /* 0x009896800000895d */ /* 0x008fea0003900000 */
[----:B------:R-:W3:Y:S02]  /*79d0*/  @!P0 SYNCS.PHASECHK.TRANS64 P0, [R3+URZ+0xf0], R0 ;  /* 0x0000f000030085a7 */ /* 0x000ee400080010ff */
[----:B---3--:R-:W-:Y:S05]  /*79e0*/  @!P0 BRA `(.L_x_85) ;  /* 0xfffffffc00f08947 */ /* 0x008fea000383ffff */
[----:B------:R-:W-:Y:S05]  /*79f0*/  BRA `(.L_x_157) ;  /* 0xffffffcc005c7947 */ /* 0x000fea000383ffff */
.L_x_88:
[----:B--2---:R-:W-:Y:S07]  /*7a00*/  MOV R0, UR17 ;  /* 0x0000001100007c02 */ /* 0x004fee0008000f00 */
.L_x_158:
[----:B--2---:R2:W3:Y:S02]  /*7a10*/  SYNCS.PHASECHK.TRANS64.TRYWAIT P1, [R0+URZ+0xe8], R3 ;  /* 0x0000e803000075a7 */ /* 0x0044e400080211ff */
[----:B---3--:R-:W-:Y:S05]  /*7a20*/  @!P1 NANOSLEEP.SYNCS 0x989680 ;  /* 0x009896800000995d */ /* 0x008fea0003900000 */
[----:B------:R-:W3:Y:S02]  /*7a30*/  @!P1 SYNCS.PHASECHK.TRANS64 P1, [R0+URZ+0xe8], R3 ;  /* 0x0000e803000095a7 */ /* 0x000ee400080210ff */
[----:B---3--:R-:W-:Y:S05]  /*7a40*/  @!P1 BRA `(.L_x_158) ;  /* 0xfffffffc00f09947 */ /* 0x008fea000383ffff */
[----:B------:R-:W-:Y:S05]  /*7a50*/  BRA `(.L_x_87) ;  /* 0xffffffd000d07947 */ /* 0x000fea000383ffff */
.L_x_91:
[----:B--2---:R-:W-:Y:S07]  /*7a60*/  MOV R0, UR17 ;  /* 0x0000001100007c02 */ /* 0x004fee0008000f00 */
.L_x_159:
[----:B--2---:R2:W3:Y:S02]  /*7a70*/  SYNCS.PHASECHK.TRANS64.TRYWAIT P0, [R0+URZ+0xd8], R2 ;  /* 0x0000d802000075a7 */ /* 0x0044e400080011ff */
[----:B---3--:R-:W-:Y:S05]  /*7a80*/  @!P0 NANOSLEEP.SYNCS 0x989680 ;  /* 0x009896800000895d */ /* 0x008fea0003900000 */
[----:B------:R-:W3:Y:S02]  /*7a90*/  @!P0 SYNCS.PHASECHK.TRANS64 P0, [R0+URZ+0xd8], R2 ;  /* 0x0000d802000085a7 */ /* 0x000ee400080010ff */
[----:B---3--:R-:W-:Y:S05]  /*7aa0*/  @!P0 BRA `(.L_x_159) ;  /* 0xfffffffc00f08947 */ /* 0x008fea000383ffff */
[----:B------:R-:W-:Y:S05]  /*7ab0*/  BRA `(.L_x_160) ;  /* 0xffffffd400247947 */ /* 0x000fea000383ffff */
.L_x_94:
[----:B---3--:R3:W1:Y:S02]  /*7ac0*/  SYNCS.PHASECHK.TRANS64.TRYWAIT P0, [R3+URZ+0xf0], R0 ;  /* 0x0000f000030075a7 */ /* 0x00866400080011ff */
[----:B-1----:R-:W-:Y:S05]  /*7ad0*/  @!P0 NANOSLEEP.SYNCS 0x989680 ;  /* 0x009896800000895d */ /* 0x002fea0003900000 */
[----:B------:R-:W1:Y:S02]  /*7ae0*/  @!P0 SYNCS.PHASECHK.TRANS64 P0, [R3+URZ+0xf0], R0 ;  /* 0x0000f000030085a7 */ /* 0x000e6400080010ff */
[----:B-1----:R-:W-:Y:S05]  /*7af0*/  @!P0 BRA `(.L_x_94) ;  /* 0xfffffffc00f08947 */ /* 0x002fea000383ffff */
[----:B------:R-:W-:Y:S05]  /*7b00*/  BRA `(.L_x_161) ;  /* 0xffffffd800707947 */ /* 0x000fea000383ffff */
.L_x_105:
[----:B-1----:R-:W-:Y:S04]  /*7b10*/  MOV R0, UR44 ;  /* 0x0000002c00007c02 */ /* 0x002fe80008000f00 */
[----:B------:R1:W2:Y:S03]  /*7b20*/  SYNCS.PHASECHK.TRANS64.TRYWAIT P1, [R0+URZ+0xd0], R4 ;  /* 0x0000d004000075a7 */ /* 0x0002a600080211ff */
[----:B--2---:R-:W-:Y:S05]  /*7b30*/  @!P1 NANOSLEEP.SYNCS 0x989680 ;  /* 0x009896800000995d */ /* 0x004fea0003900000 */
[----:B------:R-:W2:Y:S02]  /*7b40*/  @!P1 SYNCS.PHASECHK.TRANS64 P1, [R0+URZ+0xd0], R4 ;  /* 0x0000d004000095a7 */ /* 0x000ea400080210ff */
[----:B--2---:R-:W-:Y:S05]  /*7b50*/  @!P1 BRA `(.L_x_105) ;  /* 0xfffffffc00ec9947 */ /* 0x004fea000383ffff */
[----:B------:R-:W-:Y:S05]  /*7b60*/  BRA `(.L_x_104) ;  /* 0xffffffe400c07947 */ /* 0x000fea000383ffff */
.L_x_107:
[----:B------:R1:W1:Y:S02]  /*7b70*/  SYNCS.PHASECHK.TRANS64.TRYWAIT P1, [R22+URZ+0x110], R3 ;  /* 0x00011003160075a7 */ /* 0x00026400080211ff */
[----:B-1----:R-:W-:Y:S05]  /*7b80*/  @!P1 NANOSLEEP.SYNCS 0x989680 ;  /* 0x009896800000995d */ /* 0x002fea0003900000 */
[----:B------:R-:W1:Y:S02]  /*7b90*/  @!P1 SYNCS.PHASECHK.TRANS64 P1, [R22+URZ+0x110], R3 ;  /* 0x00011003160095a7 */ /* 0x000e6400080210ff */
[----:B-1----:R-:W-:Y:S05]  /*7ba0*/  @!P1 BRA `(.L_x_107) ;  /* 0xfffffffc00f09947 */ /* 0x002fea000383ffff */
[----:B------:R-:W-:Y:S05]  /*7bb0*/  BRA `(.L_x_106) ;  /* 0xffffffe400fc7947 */ /* 0x000fea000383ffff */
        .weak           $__internal_0_$__cuda_sm10x_tcgen05_guardrail_trap_col_being_dealloced_not_returned_by_alloc
        .type           $__internal_0_$__cuda_sm10x_tcgen05_guardrail_trap_col_being_dealloced_not_returned_by_alloc,@function
        .size           $__internal_0_$__cuda_sm10x_tcgen05_guardrail_trap_col_being_dealloced_not_returned_by_alloc,($__internal_1_$__cuda_sm10x_tcgen05_guardrail_trap_phase_invalid_during_alloc - $__internal_0_$__cuda_sm10x_tcgen05_guardrail_trap_col_being_dealloced_not_returned_by_alloc)
$__internal_0_$__cuda_sm10x_tcgen05_guardrail_trap_col_being_dealloced_not_returned_by_alloc:
[----:B------:R-:W-:Y:S05]  /*7bc0*/  BPT.TRAP 0x1 ;  /* 0x000000040000795c */ /* 0x000fea0000300000 */
[----:B------:R-:W-:-:S04]  /*7bd0*/  HFMA2 R3, -RZ, RZ, 0, 0 ;  /* 0x00000000ff037431 */ /* 0x000fc800000001ff */
[----:B------:R-:W-:Y:S05]  /*7be0*/  RET.REL.NODEC R2 `(_ZN7cutlass13device_kernelINS_4gemm6kernel13GemmUniversalIN4cute5tupleIJiiiiEEENS1_10collective13CollectiveMmaINS1_35MainloopSm100TmaUmmaWarpSpecializedILi13ELi2ELi4ENS5_IJNS4_1CILi8EEENSA_ILi1EEESC_EEEEENS5_IJNSA_ILi64EEESF_NSA_ILi128EEEEEENS_12float_e4m3_tENS5_IJlSC_lEEESI_SJ_NS4_8TiledMMAINS4_8MMA_AtomIJNS4_10MMA_TraitsINS4_19SM100_MMA_F8F6F4_SSEJSI_SI_fSF_SF_NS4_17integral_constantINS4_4UMMA5MajorELSQ_0EEESR_NSO_INSP_7ScaleInELSS_0EEEST_EEEEEENS4_6LayoutINS5_IJSC_SC_SC_EEENS5_IJNSA_ILi0EEESY_SY_EEEEENS5_IJNS4_10UnderscoreES11_S11_EEEEENS4_13SM90_TMA_LOADENS4_14ComposedLayoutINS4_7SwizzleILi3ELi4ELi3EEENS4_18smem_ptr_flag_bitsILi8EEENSW_INS5_IJSB_SG_EEENS5_IJSG_SC_EEEEEEEvNS4_8identityENS4_23SM90_TMA_LOAD_MULTICASTES1D_vS1E_EENS_8epilogue10collective18CollectiveEpilogueINS1H_23Sm100TmaWarpSpecializedILi1ELi1ELi32ELb0ELb0EEEJSH_NS5_IJNSW_ISF_SC_EES1M_EEESI_SJ_SI_SJ_NS1H_6fusion15FusionCallbacksIS1L_NS1O_17LinearCombinationISI_fSI_fLNS_15FloatRoundStyleE2EEESH_S1N_JEEENS4_5SM1004TMEM4LOAD26SM100_TMEM_LOAD_16dp32b32xES14_NS15_INS16_ILi2ELi4ELi3EEES19_NSW_INS5_IJSB_SF_EEENS5_IJSF_SC_EEEEEEENS4_39AutoVectorizingCopyWithAssumedAlignmentILi128EEENS4_14SM90_TMA_STOREES22_S24_S24_EEEvvEEEEvNT_6ParamsE) ;  /* 0xffffff8402047950 */ /* 0x000fea0003c3ffff */
        .weak           $__internal_1_$__cuda_sm10x_tcgen05_guardrail_trap_phase_invalid_during_alloc
        .type           $__internal_1_$__cuda_sm10x_tcgen05_guardrail_trap_phase_invalid_during_alloc,@function
        .size           $__internal_1_$__cuda_sm10x_tcgen05_guardrail_trap_phase_invalid_during_alloc,($__internal_2_$__cuda_sm10x_tcgen05_guardrail_trap_unallocated_columns_being_dealloced - $__internal_1_$__cuda_sm10x_tcgen05_guardrail_trap_phase_invalid_during_alloc)
$__internal_1_$__cuda_sm10x_tcgen05_guardrail_trap_phase_invalid_during_alloc:
[----:B------:R-:W-:Y:S05]  /*7bf0*/  BPT.TRAP 0x1 ;  /* 0x000000040000795c */ /* 0x000fea0000300000 */
[----:B------:R-:W-:-:S04]  /*7c00*/  MOV R5, 0x0 ;  /* 0x0000000000057802 */ /* 0x000fc80000000f00 */
[----:B------:R-:W-:Y:S05]  /*7c10*/  RET.REL.NODEC R4 `(_ZN7cutlass13device_kernelINS_4gemm6kernel13GemmUniversalIN4cute5tupleIJiiiiEEENS1_10collective13CollectiveMmaINS1_35MainloopSm100TmaUmmaWarpSpecializedILi13ELi2ELi4ENS5_IJNS4_1CILi8EEENSA_ILi1EEESC_EEEEENS5_IJNSA_ILi64EEESF_NSA_ILi128EEEEEENS_12float_e4m3_tENS5_IJlSC_lEEESI_SJ_NS4_8TiledMMAINS4_8MMA_AtomIJNS4_10MMA_TraitsINS4_19SM100_MMA_F8F6F4_SSEJSI_SI_fSF_SF_NS4_17integral_constantINS4_4UMMA5MajorELSQ_0EEESR_NSO_INSP_7ScaleInELSS_0EEEST_EEEEEENS4_6LayoutINS5_IJSC_SC_SC_EEENS5_IJNSA_ILi0EEESY_SY_EEEEENS5_IJNS4_10UnderscoreES11_S11_EEEEENS4_13SM90_TMA_LOADENS4_14ComposedLayoutINS4_7SwizzleILi3ELi4ELi3EEENS4_18smem_ptr_flag_bitsILi8EEENSW_INS5_IJSB_SG_EEENS5_IJSG_SC_EEEEEEEvNS4_8identityENS4_23SM90_TMA_LOAD_MULTICASTES1D_vS1E_EENS_8epilogue10collective18CollectiveEpilogueINS1H_23Sm100TmaWarpSpecializedILi1ELi1ELi32ELb0ELb0EEEJSH_NS5_IJNSW_ISF_SC_EES1M_EEESI_SJ_SI_SJ_NS1H_6fusion15FusionCallbacksIS1L_NS1O_17LinearCombinationISI_fSI_fLNS_15FloatRoundStyleE2EEESH_S1N_JEEENS4_5SM1004TMEM4LOAD26SM100_TMEM_LOAD_16dp32b32xES14_NS15_INS16_ILi2ELi4ELi3EEES19_NSW_INS5_IJSB_SF_EEENS5_IJSF_SC_EEEEEEENS4_39AutoVectorizingCopyWithAssumedAlignmentILi128EEENS4_14SM90_TMA_STOREES22_S24_S24_EEEvvEEEEvNT_6ParamsE) ;  /* 0xffffff8004f87950 */ /* 0x000fea0003c3ffff */
        .weak           $__internal_2_$__cuda_sm10x_tcgen05_guardrail_trap_unallocated_columns_being_dealloced
        .type           $__internal_2_$__cuda_sm10x_tcgen05_guardrail_trap_unallocated_columns_being_dealloced,@function
        .size           $__internal_2_$__cuda_sm10x_tcgen05_guardrail_trap_unallocated_columns_being_dealloced,(.L_x_163 - $__internal_2_$__cuda_sm10x_tcgen05_guardrail_trap_unallocated_columns_being_dealloced)
$__internal_2_$__cuda_sm10x_tcgen05_guardrail_trap_unallocated_columns_being_dealloced:
[----:B------:R-:W-:Y:S05]  /*7c20*/  BPT.TRAP 0x1 ;  /* 0x000000040000795c */ /* 0x000fea0000300000 */
[----:B------:R-:W-:-:S04]  /*7c30*/  HFMA2 R3, -RZ, RZ, 0, 0 ;  /* 0x00000000ff037431 */ /* 0x000fc800000001ff */
[----:B------:R-:W-:Y:S05]  /*7c40*/  RET.REL.NODEC R2 `(_ZN7cutlass13device_kernelINS_4gemm6kernel13GemmUniversalIN4cute5tupleIJiiiiEEENS1_10collective13CollectiveMmaINS1_35MainloopSm100TmaUmmaWarpSpecializedILi13ELi2ELi4ENS5_IJNS4_1CILi8EEENSA_ILi1EEESC_EEEEENS5_IJNSA_ILi64EEESF_NSA_ILi128EEEEEENS_12float_e4m3_tENS5_IJlSC_lEEESI_SJ_NS4_8TiledMMAINS4_8MMA_AtomIJNS4_10MMA_TraitsINS4_19SM100_MMA_F8F6F4_SSEJSI_SI_fSF_SF_NS4_17integral_constantINS4_4UMMA5MajorELSQ_0EEESR_NSO_INSP_7ScaleInELSS_0EEEST_EEEEEENS4_6LayoutINS5_IJSC_SC_SC_EEENS5_IJNSA_ILi0EEESY_SY_EEEEENS5_IJNS4_10UnderscoreES11_S11_EEEEENS4_13SM90_TMA_LOADENS4_14ComposedLayoutINS4_7SwizzleILi3ELi4ELi3EEENS4_18smem_ptr_flag_bitsILi8EEENSW_INS5_IJSB_SG_EEENS5_IJSG_SC_EEEEEEEvNS4_8identityENS4_23SM90_TMA_LOAD_MULTICASTES1D_vS1E_EENS_8epilogue10collective18CollectiveEpilogueINS1H_23Sm100TmaWarpSpecializedILi1ELi1ELi32ELb0ELb0EEEJSH_NS5_IJNSW_ISF_SC_EES1M_EEESI_SJ_SI_SJ_NS1H_6fusion15FusionCallbacksIS1L_NS1O_17LinearCombinationISI_fSI_fLNS_15FloatRoundStyleE2EEESH_S1N_JEEENS4_5SM1004TMEM4LOAD26SM100_TMEM_LOAD_16dp32b32xES14_NS15_INS16_ILi2ELi4ELi3EEES19_NSW_INS5_IJSB_SF_EEENS5_IJSF_SC_EEEEEEENS4_39AutoVectorizingCopyWithAssumedAlignmentILi128EEENS4_14SM90_TMA_STOREES22_S24_S24_EEEvvEEEEvNT_6ParamsE) ;  /* 0xffffff8002ec7950 */ /* 0x000fea0003c3ffff */
.L_x_162:
[----:B------:R-:W-:-:S00]  /*7c50*/  BRA `(.L_x_162) ;  /* 0xfffffffc00fc7947 */ /* 0x000fc0000383ffff */
[----:B------:R-:W-:-:S00]  /*7c60*/  NOP ;  /* 0x0000000000007918 */ /* 0x000fc00000000000 */
        /* <DEDUP_REMOVED lines=9> */
.L_x_163:


//--------------------- .nv.global.init           --------------------------
	.section	.nv.global.init,"aw",@progbits
.nv.global.init:
	.type		$str$27,@object
	.size		$str$27,($str$28 - $str$27)
$str$27:
        /*0000*/ 	.byte	0x28, 0x61, 0x64, 0x64, 0x72, 0x65, 0x73, 0x73, 0x20, 0x26, 0x20, 0x6d, 0x61, 0x73, 0x6b, 0x29
        /*0010*/ 	.byte	0x20, 0x3d, 0x3d, 0x20, 0x30, 0x00
	.type		$str$28,@object
	.size		$str$28,($str$26 - $str$28)
$str$28:
        /*0016*/ 	.byte	0x2f, 0x74, 0x6d, 0x70, 0x2f, 0x63, 0x75, 0x74, 0x6c, 0x61, 0x73, 0x73, 0x5f, 0x73, 0x77, 0x65
        /*0026*/ 	.byte	0x65, 0x70, 0x5f, 0x73, 0x72, 0x63, 0x2f, 0x69, 0x6e, 0x63, 0x6c, 0x75, 0x64, 0x65, 0x2f, 0x63
        /*0036*/ 	.byte	0x75, 0x74, 0x65, 0x2f, 0x70, 0x6f, 0x69, 0x6e, 0x74, 0x65, 0x72, 0x5f, 0x66, 0x6c, 0x61, 0x67
        /*0046*/ 	.byte	0x67, 0x65, 0x64, 0x2e, 0x68, 0x70, 0x70, 0x00
	.type		$str$26,@object
	.size		$str$26,($str$25 - $str$26)
$str$26:
        /*004e*/ 	.byte	0x2f, 0x74, 0x6d, 0x70, 0x2f, 0x63, 0x75, 0x74, 0x6c, 0x61, 0x73, 0x73, 0x5f, 0x73, 0x77, 0x65
        /*005e*/ 	.byte	0x65, 0x70, 0x5f, 0x73, 0x72, 0x63, 0x2f, 0x69, 0x6e, 0x63, 0x6c, 0x75, 0x64, 0x65, 0x2f, 0x63
        /*006e*/ 	.byte	0x75, 0x74, 0x65, 0x2f, 0x61, 0x74, 0x6f, 0x6d, 0x2f, 0x63, 0x6f, 0x70, 0x79, 0x5f, 0x74, 0x72
        /*007e*/ 	.byte	0x61, 0x69, 0x74, 0x73, 0x5f, 0x73, 0x6d, 0x31, 0x30, 0x30, 0x2e, 0x68, 0x70, 0x70, 0x00
	.type		$str$25,@object
	.size		$str$25,(__unnamed_1 - $str$25)
$str$25:
        /*008d*/ 	.byte	0x28, 0x28, 0x75, 0x69, 0x6e, 0x74, 0x33, 0x32, 0x5f, 0x74, 0x28, 0x74, 0x68, 0x72, 0x65, 0x61
        /*009d*/ 	.byte	0x64, 0x49, 0x64, 0x78, 0x2e, 0x78, 0x29, 0x20, 0x2f, 0x20, 0x33, 0x32, 0x29, 0x20, 0x25, 0x20
        /*00ad*/ 	.byte	0x34, 0x29, 0x20, 0x3d, 0x3d, 0x20, 0x28, 0x28, 0x28, 0x74, 0x6d, 0x65, 0x6d, 0x5f, 0x61, 0x64
        /*00bd*/ 	.byte	0x64, 0x72, 0x20, 0x3e, 0x3e, 0x20, 0x31, 0x36, 0x29, 0x20, 0x2f, 0x20, 0x33, 0x32, 0x29, 0x20
        /*00cd*/ 	.byte	0x25, 0x20, 0x34, 0x29, 0x00
	.type		__unnamed_1,@object
	.size		__unnamed_1,(__unnamed_2 - __unnamed_1)
__unnamed_1:
        /*00d2*/ 	.byte	0x61, 0x75, 0x74, 0x6f, 0x20, 0x63, 0x75, 0x74, 0x65, 0x3a, 0x3a, 0x61, 0x73, 0x5f, 0x70, 0x6f
        /* <DEDUP_REMOVED lines=24> */
        /*0262*/ 	.byte	0x3c, 0x34, 0x30, 0x39, 0x36, 0x3e, 0x3e, 0x3e, 0x3e, 0x5d, 0x00
	.type		__unnamed_2,@object
	.size		__unnamed_2,(.L_2 - __unnamed_2)
__unnamed_2:
        /* <DEDUP_REMOVED lines=40> */
        /*04ed*/ 	.byte	0x74, 0x65, 0x3a, 0x3a, 0x43, 0x3c, 0x30, 0x3e, 0x3e, 0x3e, 0x3e, 0x5d, 0x00
.L_2:


//--------------------- .nv.shared._ZN7cutlass13device_kernelINS_4gemm6kernel13GemmUniversalIN4cute5tupleIJiiiiEEENS1_10collective13CollectiveMmaINS1_35MainloopSm100TmaUmmaWarpSpecializedILi13ELi2ELi4ENS5_IJNS4_1CILi8EEENSA_ILi1EEESC_EEEEENS5_IJNSA_ILi64EEESF_NSA_ILi128EEEEEENS_12float_e4m3_tENS5_IJlSC_lEEESI_SJ_NS4_8TiledMMAINS4_8MMA_AtomIJNS4_10MMA_TraitsINS4_19SM100_MMA_F8F6F4_SSEJSI_SI_fSF_SF_NS4_17integral_constantINS4_4UMMA5MajorELSQ_0EEESR_NSO_INSP_7ScaleInELSS_0EEEST_EEEEEENS4_6LayoutINS5_IJSC_SC_SC_EEENS5_IJNSA_ILi0EEESY_SY_EEEEENS5_IJNS4_10UnderscoreES11_S11_EEEEENS4_13SM90_TMA_LOADENS4_14ComposedLayoutINS4_7SwizzleILi3ELi4ELi3EEENS4_18smem_ptr_flag_bitsILi8EEENSW_INS5_IJSB_SG_EEENS5_IJSG_SC_EEEEEEEvNS4_8identityENS4_23SM90_TMA_LOAD_MULTICASTES1D_vS1E_EENS_8epilogue10collective18CollectiveEpilogueINS1H_23Sm100TmaWarpSpecializedILi1ELi1ELi32ELb0ELb0EEEJSH_NS5_IJNSW_ISF_SC_EES1M_EEESI_SJ_SI_SJ_NS1H_6fusion15FusionCallbacksIS1L_NS1O_17LinearCombinationISI_fSI_fLNS_15FloatRoundStyleE2EEESH_S1N_JEEENS4_5SM1004TMEM4LOAD26SM100_TMEM_LOAD_16dp32b32xES14_NS15_INS16_ILi2ELi4ELi3EEES19_NSW_INS5_IJSB_SF_EEENS5_IJSF_SC_EEEEEEENS4_39AutoVectorizingCopyWithAssumedAlignmentILi128EEENS4_14SM90_TMA_STOREES22_S24_S24_EEEvvEEEEvNT_6ParamsE --------------------------
	.section	.nv.shared._ZN7cutlass13device_kernelINS_4gemm6kernel13GemmUniversalIN4cute5tupleIJiiiiEEENS1_10collective13CollectiveMmaINS1_35MainloopSm100TmaUmmaWarpSpecializedILi13ELi2ELi4ENS5_IJNS4_1CILi8EEENSA_ILi1EEESC_EEEEENS5_IJNSA_ILi64EEESF_NSA_ILi128EEEEEENS_12float_e4m3_tENS5_IJlSC_lEEESI_SJ_NS4_8TiledMMAINS4_8MMA_AtomIJNS4_10MMA_TraitsINS4_19SM100_MMA_F8F6F4_SSEJSI_SI_fSF_SF_NS4_17integral_constantINS4_4UMMA5MajorELSQ_0EEESR_NSO_INSP_7ScaleInELSS_0EEEST_EEEEEENS4_6LayoutINS5_IJSC_SC_SC_EEENS5_IJNSA_ILi0EEESY_SY_EEEEENS5_IJNS4_10UnderscoreES11_S11_EEEEENS4_13SM90_TMA_LOADENS4_14ComposedLayoutINS4_7SwizzleILi3ELi4ELi3EEENS4_18smem_ptr_flag_bitsILi8EEENSW_INS5_IJSB_SG_EEENS5_IJSG_SC_EEEEEEEvNS4_8identityENS4_23SM90_TMA_LOAD_MULTICASTES1D_vS1E_EENS_8epilogue10collective18CollectiveEpilogueINS1H_23Sm100TmaWarpSpecializedILi1ELi1ELi32ELb0ELb0EEEJSH_NS5_IJNSW_ISF_SC_EES1M_EEESI_SJ_SI_SJ_NS1H_6fusion15FusionCallbacksIS1L_NS1O_17LinearCombinationISI_fSI_fLNS_15FloatRoundStyleE2EEESH_S1N_JEEENS4_5SM1004TMEM4LOAD26SM100_TMEM_LOAD_16dp32b32xES14_NS15_INS16_ILi2ELi4ELi3EEES19_NSW_INS5_IJSB_SF_EEENS5_IJSF_SC_EEEEEEENS4_39AutoVectorizingCopyWithAssumedAlignmentILi128EEENS4_14SM90_TMA_STOREES22_S24_S24_EEEvvEEEEvNT_6ParamsE,"aw",@nobits
	.sectionflags	@""
	.align	16
	.zero		1024


//--------------------- .nv.shared.reserved.0     --------------------------
	.section	.nv.shared.reserved.0,"aw",@nobits
	.weak		__nv_reservedSMEM_offset_0_alias
	.size		__nv_reservedSMEM_offset_0_alias, 0, 64
	.other		__nv_reservedSMEM_offset_0_alias,@"STO_CUDA_RESERVED_SHARED STV_DEFAULT"
__nv_reservedSMEM_offset_0_alias:
	.zero		0
.nv.shared.reserved.0:
	.zero		64
	.weak		__nv_reservedSMEM_tcgen05_partition
	.type		__nv_reservedSMEM_tcgen05_partition,@object
	.size		__nv_reservedSMEM_tcgen05_partition,(.L_0 - __nv_reservedSMEM_tcgen05_partition)
__nv_reservedSMEM_tcgen05_partition:
	.zero		32
.L_0:


//--------------------- .nv.global                --------------------------
	.section	.nv.global,"aw",@nobits
.nv.global:
	.type		_ZN40_INTERNAL_8fef6d10_4_k_cu_62688afd_324354cute1_E,@object
	.size		_ZN40_INTERNAL_8fef6d10_4_k_cu_62688afd_324354cute1_E,(_ZN40_INTERNAL_8fef6d10_4_k_cu_62688afd_324354cuda3std3__45__cpo6cbeginE - _ZN40_INTERNAL_8fef6d10_4_k_cu_62688afd_324354cute1_E)
_ZN40_INTERNAL_8fef6d10_4_k_cu_62688afd_324354cute1_E:
	.zero		1
	.type		_ZN40_INTERNAL_8fef6d10_4_k_cu_62688afd_324354cuda3std3__45__cpo6cbeginE,@object
	.size		_ZN40_INTERNAL_8fef6d10_4_k_cu_62688afd_324354cuda3std3__45__cpo6cbeginE,(_ZN40_INTERNAL_8fef6d10_4_k_cu_62688afd_324354cuda3std3__48in_placeE - _ZN40_INTERNAL_8fef6d10_4_k_cu_62688afd_324354cuda3std3__45__cpo6cbeginE)
_ZN40_INTERNAL_8fef6d10_4_k_cu_62688afd_324354cuda3std3__45__cpo6cbeginE:
	.zero		1
	.type		_ZN40_INTERNAL_8fef6d10_4_k_cu_62688afd_324354cuda3std3__48in_placeE,@object
	.size		_ZN40_INTERNAL_8fef6d10_4_k_cu_62688afd_324354cuda3std3__48in_placeE,(_ZN40_INTERNAL_8fef6d10_4_k_cu_62688afd_324354cuda3std6ranges3__45__cpo9iter_moveE - _ZN40_INTERNAL_8fef6d10_4_k_cu_62688afd_324354cuda3std3__48in_placeE)
_ZN40_INTERNAL_8fef6d10_4_k_cu_62688afd_324354cuda3std3__48in_placeE:
	.zero		1
	.type		_ZN40_INTERNAL_8fef6d10_4_k_cu_62688afd_324354cuda3std6ranges3__45__cpo9iter_moveE,@object
	.size		_ZN40_INTERNAL_8fef6d10_4_k_cu_62688afd_324354cuda3std6ranges3__45__cpo9iter_moveE,(_ZN40_INTERNAL_8fef6d10_4_k_cu_62688afd_324354cuda3std3__45__cpo5beginE - _ZN40_INTERNAL_8fef6d10_4_k_cu_62688afd_324354cuda3std6ranges3__45__cpo9iter_moveE)
_ZN40_INTERNAL_8fef6d10_4_k_cu_62688afd_324354cuda3std6ranges3__45__cpo9iter_moveE:
	.zero		1
	.type		_ZN40_INTERNAL_8fef6d10_4_k_cu_62688afd_324354cuda3std3__45__cpo5beginE,@object
	.size		_ZN40_INTERNAL_8fef6d10_4_k_cu_62688afd_324354cuda3std3__45__cpo5beginE,(_ZN40_INTERNAL_8fef6d10_4_k_cu_62688afd_324354cuda3std3__442_GLOBAL__N__8fef6d10_4_k_cu_62688afd_324356ignoreE - _ZN40_INTERNAL_8fef6d10_4_k_cu_62688afd_324354cuda3std3__45__cpo5beginE)
_ZN40_INTERNAL_8fef6d10_4_k_cu_62688afd_324354cuda3std3__45__cpo5beginE:
	.zero		1
	.type		_ZN40_INTERNAL_8fef6d10_4_k_cu_62688afd_324354cuda3std3__442_GLOBAL__N__8fef6d10_4_k_cu_62688afd_324356ignoreE,@object
	.size		_ZN40_INTERNAL_8fef6d10_4_k_cu_62688afd_324354cuda3std3__442_GLOBAL__N__8fef6d10_4_k_cu_62688afd_324356ignoreE,(_ZN40_INTERNAL_8fef6d10_4_k_cu_62688afd_324354cute7productE - _ZN40_INTERNAL_8fef6d10_4_k_cu_62688afd_324354cuda3std3__442_GLOBAL__N__8fef6d10_4_k_cu_62688afd_324356ignoreE)
_ZN40_INTERNAL_8fef6d10_4_k_cu_62688afd_324354cuda3std3__442_GLOBAL__N__8fef6d10_4_k_cu_62688afd_324356ignoreE:
	.zero		1
	.type		_ZN40_INTERNAL_8fef6d10_4_k_cu_62688afd_324354cute7productE,@object
	.size		_ZN40_INTERNAL_8fef6d10_4_k_cu_62688afd_324354cute7productE,(_ZN40_INTERNAL_8fef6d10_4_k_cu_62688afd_324354cuda3std3__45__cpo3endE - _ZN40_INTERNAL_8fef6d10_4_k_cu_62688afd_324354cute7productE)
_ZN40_INTERNAL_8fef6d10_4_k_cu_62688afd_324354cute7productE:
	.zero		1
	.type		_ZN40_INTERNAL_8fef6d10_4_k_cu_62688afd_324354cuda3std3__45__cpo3endE,@object
	.size		_ZN40_INTERNAL_8fef6d10_4_k_cu_62688afd_324354cuda3std3__45__cpo3endE,(_ZN40_INTERNAL_8fef6d10_4_k_cu_62688afd_324354cuda3std3__419piecewise_constructE - _ZN40_INTERNAL_8fef6d10_4_k_cu_62688afd_324354cuda3std3__45__cpo3endE)
_ZN40_INTERNAL_8fef6d10_4_k_cu_62688afd_324354cuda3std3__45__cpo3endE:
	.zero		1
	.type		_ZN40_INTERNAL_8fef6d10_4_k_cu_62688afd_324354cuda3std3__419piecewise_constructE,@object
	.size		_ZN40_INTERNAL_8fef6d10_4_k_cu_62688afd_324354cuda3std3__419piecewise_constructE,(_ZN40_INTERNAL_8fef6d10_4_k_cu_62688afd_324354cuda3std3__45__cpo4cendE - _ZN40_INTERNAL_8fef6d10_4_k_cu_62688afd_324354cuda3std3__419piecewise_constructE)
_ZN40_INTERNAL_8fef6d10_4_k_cu_62688afd_324354cuda3std3__419piecewise_constructE:
	.zero		1
	.type		_ZN40_INTERNAL_8fef6d10_4_k_cu_62688afd_324354cuda3std3__45__cpo4cendE,@object
	.size		_ZN40_INTERNAL_8fef6d10_4_k_cu_62688afd_324354cuda3std3__45__cpo4cendE,(_ZN40_INTERNAL_8fef6d10_4_k_cu_62688afd_324354cuda3std6ranges3__45__cpo4swapE - _ZN40_INTERNAL_8fef6d10_4_k_cu_62688afd_324354cuda3std3__45__cpo4cendE)
_ZN40_INTERNAL_8fef6d10_4_k_cu_62688afd_324354cuda3std3__45__cpo4cendE:
	.zero		1
	.type		_ZN40_INTERNAL_8fef6d10_4_k_cu_62688afd_324354cuda3std6ranges3__45__cpo4swapE,@object
	.size		_ZN40_INTERNAL_8fef6d10_4_k_cu_62688afd_324354cuda3std6ranges3__45__cpo4swapE,(.L_10 - _ZN40_INTERNAL_8fef6d10_4_k_cu_62688afd_324354cuda3std6ranges3__45__cpo4swapE)
_ZN40_INTERNAL_8fef6d10_4_k_cu_62688afd_324354cuda3std6ranges3__45__cpo4swapE:
	.zero		1
.L_10:


//--------------------- .nv.constant0._ZN7cutlass13device_kernelINS_4gemm6kernel13GemmUniversalIN4cute5tupleIJiiiiEEENS1_10collective13CollectiveMmaINS1_35MainloopSm100TmaUmmaWarpSpecializedILi13ELi2ELi4ENS5_IJNS4_1CILi8EEENSA_ILi1EEESC_EEEEENS5_IJNSA_ILi64EEESF_NSA_ILi128EEEEEENS_12float_e4m3_tENS5_IJlSC_lEEESI_SJ_NS4_8TiledMMAINS4_8MMA_AtomIJNS4_10MMA_TraitsINS4_19SM100_MMA_F8F6F4_SSEJSI_SI_fSF_SF_NS4_17integral_constantINS4_4UMMA5MajorELSQ_0EEESR_NSO_INSP_7ScaleInELSS_0EEEST_EEEEEENS4_6LayoutINS5_IJSC_SC_SC_EEENS5_IJNSA_ILi0EEESY_SY_EEEEENS5_IJNS4_10UnderscoreES11_S11_EEEEENS4_13SM90_TMA_LOADENS4_14ComposedLayoutINS4_7SwizzleILi3ELi4ELi3EEENS4_18smem_ptr_flag_bitsILi8EEENSW_INS5_IJSB_SG_EEENS5_IJSG_SC_EEEEEEEvNS4_8identityENS4_23SM90_TMA_LOAD_MULTICASTES1D_vS1E_EENS_8epilogue10collective18CollectiveEpilogueINS1H_23Sm100TmaWarpSpecializedILi1ELi1ELi32ELb0ELb0EEEJSH_NS5_IJNSW_ISF_SC_EES1M_EEESI_SJ_SI_SJ_NS1H_6fusion15FusionCallbacksIS1L_NS1O_17LinearCombinationISI_fSI_fLNS_15FloatRoundStyleE2EEESH_S1N_JEEENS4_5SM1004TMEM4LOAD26SM100_TMEM_LOAD_16dp32b32xES14_NS15_INS16_ILi2ELi4ELi3EEES19_NSW_INS5_IJSB_SF_EEENS5_IJSF_SC_EEEEEEENS4_39AutoVectorizingCopyWithAssumedAlignmentILi128EEENS4_14SM90_TMA_STOREES22_S24_S24_EEEvvEEEEvNT_6ParamsE --------------------------
	.section	.nv.constant0._ZN7cutlass13device_kernelINS_4gemm6kernel13GemmUniversalIN4cute5tupleIJiiiiEEENS1_10collective13CollectiveMmaINS1_35MainloopSm100TmaUmmaWarpSpecializedILi13ELi2ELi4ENS5_IJNS4_1CILi8EEENSA_ILi1EEESC_EEEEENS5_IJNSA_ILi64EEESF_NSA_ILi128EEEEEENS_12float_e4m3_tENS5_IJlSC_lEEESI_SJ_NS4_8TiledMMAINS4_8MMA_AtomIJNS4_10MMA_TraitsINS4_19SM100_MMA_F8F6F4_SSEJSI_SI_fSF_SF_NS4_17integral_constantINS4_4UMMA5MajorELSQ_0EEESR_NSO_INSP_7ScaleInELSS_0EEEST_EEEEEENS4_6LayoutINS5_IJSC_SC_SC_EEENS5_IJNSA_ILi0EEESY_SY_EEEEENS5_IJNS4_10UnderscoreES11_S11_EEEEENS4_13SM90_TMA_LOADENS4_14ComposedLayoutINS4_7SwizzleILi3ELi4ELi3EEENS4_18smem_ptr_flag_bitsILi8EEENSW_INS5_IJSB_SG_EEENS5_IJSG_SC_EEEEEEEvNS4_8identityENS4_23SM90_TMA_LOAD_MULTICASTES1D_vS1E_EENS_8epilogue10collective18CollectiveEpilogueINS1H_23Sm100TmaWarpSpecializedILi1ELi1ELi32ELb0ELb0EEEJSH_NS5_IJNSW_ISF_SC_EES1M_EEESI_SJ_SI_SJ_NS1H_6fusion15FusionCallbacksIS1L_NS1O_17LinearCombinationISI_fSI_fLNS_15FloatRoundStyleE2EEESH_S1N_JEEENS4_5SM1004TMEM4LOAD26SM100_TMEM_LOAD_16dp32b32xES14_NS15_INS16_ILi2ELi4ELi3EEES19_NSW_INS5_IJSB_SF_EEENS5_IJSF_SC_EEEEEEENS4_39AutoVectorizingCopyWithAssumedAlignmentILi128EEENS4_14SM90_TMA_STOREES22_S24_S24_EEEvvEEEEvNT_6ParamsE,"a",@progbits
	.sectionflags	@""
	.align	4
.nv.constant0._ZN7cutlass13device_kernelINS_4gemm6kernel13GemmUniversalIN4cute5tupleIJiiiiEEENS1_10collective13CollectiveMmaINS1_35MainloopSm100TmaUmmaWarpSpecializedILi13ELi2ELi4ENS5_IJNS4_1CILi8EEENSA_ILi1EEESC_EEEEENS5_IJNSA_ILi64EEESF_NSA_ILi128EEEEEENS_12float_e4m3_tENS5_IJlSC_lEEESI_SJ_NS4_8TiledMMAINS4_8MMA_AtomIJNS4_10MMA_TraitsINS4_19SM100_MMA_F8F6F4_SSEJSI_SI_fSF_SF_NS4_17integral_constantINS4_4UMMA5MajorELSQ_0EEESR_NSO_INSP_7ScaleInELSS_0EEEST_EEEEEENS4_6LayoutINS5_IJSC_SC_SC_EEENS5_IJNSA_ILi0EEESY_SY_EEEEENS5_IJNS4_10UnderscoreES11_S11_EEEEENS4_13SM90_TMA_LOADENS4_14ComposedLayoutINS4_7SwizzleILi3ELi4ELi3EEENS4_18smem_ptr_flag_bitsILi8EEENSW_INS5_IJSB_SG_EEENS5_IJSG_SC_EEEEEEEvNS4_8identityENS4_23SM90_TMA_LOAD_MULTICASTES1D_vS1E_EENS_8epilogue10collective18CollectiveEpilogueINS1H_23Sm100TmaWarpSpecializedILi1ELi1ELi32ELb0ELb0EEEJSH_NS5_IJNSW_ISF_SC_EES1M_EEESI_SJ_SI_SJ_NS1H_6fusion15FusionCallbacksIS1L_NS1O_17LinearCombinationISI_fSI_fLNS_15FloatRoundStyleE2EEESH_S1N_JEEENS4_5SM1004TMEM4LOAD26SM100_TMEM_LOAD_16dp32b32xES14_NS15_INS16_ILi2ELi4ELi3EEES19_NSW_INS5_IJSB_SF_EEENS5_IJSF_SC_EEEEEEENS4_39AutoVectorizingCopyWithAssumedAlignmentILi128EEENS4_14SM90_TMA_STOREES22_S24_S24_EEEvvEEEEvNT_6ParamsE:
	.zero		2944


//--------------------- SYMBOLS --------------------------

	.type		.nv.reservedSmem.offset0,@object
	.size		.nv.reservedSmem.offset0,0x4
	.type		.nv.reservedSmem.cap,@object
	.size		.nv.reservedSmem.cap,0x4
	.type		__assertfail,@function
